def attn_fwd(
    Q,
    K,
    V,
    Out,
    Lse,
    sm_scale,
    stride_qz,
    stride_qh,
    stride_qm,
    stride_qk,
    stride_kz,
    stride_kh,
    stride_kn,
    stride_kk,
    stride_vz,
    stride_vh,
    stride_vn,
    stride_vk,
    stride_oz,
    stride_oh,
    stride_om,
    stride_ok,
    seqlen_q,
    seqlen_k,
    BLOCK_M: tl.constexpr,
    BLOCK_N: tl.constexpr,
    HEAD_DIM: tl.constexpr,
    CAUSAL: tl.constexpr,
):
    start_m = tl.program_id(0)
    off_hz = tl.program_id(1)
    q_off = off_hz * stride_qh
    k_off = off_hz * stride_kh
    v_off = off_hz * stride_vh
    offs_m = start_m * BLOCK_M + tl.arange(0, BLOCK_M)
    offs_d = tl.arange(0, HEAD_DIM)
    offs_n = tl.arange(0, BLOCK_N)
    q_ptrs = Q + q_off + offs_m[:, None] * stride_qm + offs_d[None, :] * stride_qk
    k_ptrs = K + k_off + offs_d[:, None] * stride_kk + offs_n[None, :] * stride_kn
    v_ptrs = V + v_off + offs_n[:, None] * stride_vn + offs_d[None, :] * stride_vk
    m_i = tl.full([BLOCK_M], float("-inf"), dtype=tl.float32)
    l_i = tl.zeros([BLOCK_M], dtype=tl.float32) + 1.0
    acc = tl.zeros([BLOCK_M, HEAD_DIM], dtype=tl.float32)
    q = tl.load(q_ptrs)
    acc, l_i, m_i = _attn_fwd_inner(
        acc,
        l_i,
        m_i,
        q,
        k_ptrs,
        v_ptrs,
        sm_scale,
        stride_kn,
        stride_vn,
        start_m,
        seqlen_k,
        BLOCK_M,
        BLOCK_N,
        HEAD_DIM,
        CAUSAL,
    )
    acc = acc / l_i[:, None]
    lse = m_i + tl.math.log2(l_i) / 1.4426950408889634
    o_ptrs = (
        Out
        + off_hz * stride_oh
        + offs_m[:, None] * stride_om
        + offs_d[None, :] * stride_ok
    )
    tl.store(o_ptrs, acc.to(Out.dtype.element_ty))
    tl.store(Lse + off_hz * seqlen_q + offs_m, lse)

# config = {"BLOCK_M": 64, "BLOCK_N": 64, "HEAD_DIM": 128, "arch": "sm_80", "causal": false, "dtype": "bf16", "num_stages": 2, "num_warps": 8}
# arch = sm_80


// ===== COMPILED SASS (sm_80) =====

	.target	sm_80

	.elftype	@"ET_EXEC"


//--------------------- .note.nv.tkinfo           --------------------------
	.section	.note.nv.tkinfo,"",@"SHT_NOTE"
	.sectionflags	@"SHF_NOTE_NV_TKINFO"
	.tkinfo
        /*0018*/ 	.word	0x00000002
        /*0030*/ 	.string	""
        /*0030*/ 	.string	"ptxas"
        /*0030*/ 	.string	"Cuda compilation tools, release 13.0, V13.0.88"
        /*0030*/ 	.string	"Build cuda_13.0.r13.0/compiler.36424714_0"
        /*0030*/ 	.string	"-v  -suppress-debug-info  -lineinfo  -arch sm_80 "



//--------------------- .note.nv.cuinfo           --------------------------
	.section	.note.nv.cuinfo,"",@"SHT_NOTE"
	.sectionflags	@"SHF_NOTE_NV_CUINFO"
        /*0018*/ 	.short	0x0002
        /*001a*/ 	.short	0x0050
        /*001c*/ 	.short	0x0082
	.zero		2


//--------------------- .nv.info                  --------------------------
	.section	.nv.info,"",@"SHT_CUDA_INFO"
	.align	4


	//----- nvinfo : EIATTR_REGCOUNT
	.align		4
        /*0000*/ 	.byte	0x04, 0x2f
        /*0002*/ 	.short	(.L_2 - .L_1)
	.align		4
.L_1:
        /*0004*/ 	.word	index@(attn_fwd)
        /*0008*/ 	.word	0x000000ff


	//----- nvinfo : EIATTR_FRAME_SIZE
	.align		4
.L_2:
        /*000c*/ 	.byte	0x04, 0x11
        /*000e*/ 	.short	(.L_4 - .L_3)
	.align		4
.L_3:
        /*0010*/ 	.word	index@(attn_fwd)
        /*0014*/ 	.word	0x00000000


	//----- nvinfo : EIATTR_MIN_STACK_SIZE
	.align		4
.L_4:
        /*0018*/ 	.byte	0x04, 0x12
        /*001a*/ 	.short	(.L_6 - .L_5)
	.align		4
.L_5:
        /*001c*/ 	.word	index@(attn_fwd)
        /*0020*/ 	.word	0x00000000
.L_6:


//--------------------- .nv.info.attn_fwd         --------------------------
	.section	.nv.info.attn_fwd,"",@"SHT_CUDA_INFO"
	.sectionflags	@""
	.align	4


	//----- nvinfo : EIATTR_CUDA_API_VERSION
	.align		4
        /*0000*/ 	.byte	0x04, 0x37
        /*0002*/ 	.short	(.L_8 - .L_7)
.L_7:
        /*0004*/ 	.word	0x00000082


	//----- nvinfo : EIATTR_SW2861232_WAR
	.align		4
.L_8:
        /*0008*/ 	.byte	0x01, 0x35
	.zero		2


	//----- nvinfo : EIATTR_PARAM_CBANK
	.align		4
        /*000c*/ 	.byte	0x04, 0x0a
        /*000e*/ 	.short	(.L_10 - .L_9)
	.align		4
.L_9:
        /*0010*/ 	.word	index@(.nv.constant0.attn_fwd)
        /*0014*/ 	.short	0x0160
        /*0016*/ 	.short	0x0088


	//----- nvinfo : EIATTR_CBANK_PARAM_SIZE
	.align		4
.L_10:
        /*0018*/ 	.byte	0x03, 0x19
        /*001a*/ 	.short	0x0088


	//----- nvinfo : EIATTR_KPARAM_INFO
	.align		4
        /*001c*/ 	.byte	0x04, 0x17
        /*001e*/ 	.short	(.L_12 - .L_11)
.L_11:
        /*0020*/ 	.word	0x00000000
        /*0024*/ 	.short	0x0019
        /*0026*/ 	.short	0x0080
        /*0028*/ 	.byte	0x00, 0xf4, 0x21, 0x00


	//----- nvinfo : EIATTR_KPARAM_INFO
	.align		4
.L_12:
        /*002c*/ 	.byte	0x04, 0x17
        /*002e*/ 	.short	(.L_14 - .L_13)
.L_13:
        /*0030*/ 	.word	0x00000000
        /*0034*/ 	.short	0x0018
        /*0036*/ 	.short	0x0078
        /*0038*/ 	.byte	0x00, 0xf4, 0x21, 0x00


	//----- nvinfo : EIATTR_KPARAM_INFO
	.align		4
.L_14:
        /*003c*/ 	.byte	0x04, 0x17
        /*003e*/ 	.short	(.L_16 - .L_15)
.L_15:
        /*0040*/ 	.word	0x00000000
        /*0044*/ 	.short	0x0017
        /*0046*/ 	.short	0x0070
        /*0048*/ 	.byte	0x00, 0xf0, 0x11, 0x00


	//----- nvinfo : EIATTR_KPARAM_INFO
	.align		4
.L_16:
        /*004c*/ 	.byte	0x04, 0x17
        /*004e*/ 	.short	(.L_18 - .L_17)
.L_17:
        /*0050*/ 	.word	0x00000000
        /*0054*/ 	.short	0x0016
        /*0056*/ 	.short	0x006c
        /*0058*/ 	.byte	0x00, 0xf0, 0x11, 0x00


	//----- nvinfo : EIATTR_KPARAM_INFO
	.align		4
.L_18:
        /*005c*/ 	.byte	0x04, 0x17
        /*005e*/ 	.short	(.L_20 - .L_19)
.L_19:
        /*0060*/ 	.word	0x00000000
        /*0064*/ 	.short	0x0015
        /*0066*/ 	.short	0x0068
        /*0068*/ 	.byte	0x00, 0xf0, 0x11, 0x00


	//----- nvinfo : EIATTR_KPARAM_INFO
	.align		4
.L_20:
        /*006c*/ 	.byte	0x04, 0x17
        /*006e*/ 	.short	(.L_22 - .L_21)
.L_21:
        /*0070*/ 	.word	0x00000000
        /*0074*/ 	.short	0x0014
        /*0076*/ 	.short	0x0064
        /*0078*/ 	.byte	0x00, 0xf0, 0x11, 0x00


	//----- nvinfo : EIATTR_KPARAM_INFO
	.align		4
.L_22:
        /*007c*/ 	.byte	0x04, 0x17
        /*007e*/ 	.short	(.L_24 - .L_23)
.L_23:
        /*0080*/ 	.word	0x00000000
        /*0084*/ 	.short	0x0013
        /*0086*/ 	.short	0x0060
        /*0088*/ 	.byte	0x00, 0xf0, 0x11, 0x00


	//----- nvinfo : EIATTR_KPARAM_INFO
	.align		4
.L_24:
        /*008c*/ 	.byte	0x04, 0x17
        /*008e*/ 	.short	(.L_26 - .L_25)
.L_25:
        /*0090*/ 	.word	0x00000000
        /*0094*/ 	.short	0x0012
        /*0096*/ 	.short	0x005c
        /*0098*/ 	.byte	0x00, 0xf0, 0x11, 0x00


	//----- nvinfo : EIATTR_KPARAM_INFO
	.align		4
.L_26:
        /*009c*/ 	.byte	0x04, 0x17
        /*009e*/ 	.short	(.L_28 - .L_27)
.L_27:
        /*00a0*/ 	.word	0x00000000
        /*00a4*/ 	.short	0x0011
        /*00a6*/ 	.short	0x0058
        /*00a8*/ 	.byte	0x00, 0xf0, 0x11, 0x00


	//----- nvinfo : EIATTR_KPARAM_INFO
	.align		4
.L_28:
        /*00ac*/ 	.byte	0x04, 0x17
        /*00ae*/ 	.short	(.L_30 - .L_29)
.L_29:
        /*00b0*/ 	.word	0x00000000
        /*00b4*/ 	.short	0x0010
        /*00b6*/ 	.short	0x0054
        /*00b8*/ 	.byte	0x00, 0xf0, 0x11, 0x00


	//----- nvinfo : EIATTR_KPARAM_INFO
	.align		4
.L_30:
        /*00bc*/ 	.byte	0x04, 0x17
        /*00be*/ 	.short	(.L_32 - .L_31)
.L_31:
        /*00c0*/ 	.word	0x00000000
        /*00c4*/ 	.short	0x000f
        /*00c6*/ 	.short	0x0050
        /*00c8*/ 	.byte	0x00, 0xf0, 0x11, 0x00


	//----- nvinfo : EIATTR_KPARAM_INFO
	.align		4
.L_32:
        /*00cc*/ 	.byte	0x04, 0x17
        /*00ce*/ 	.short	(.L_34 - .L_33)
.L_33:
        /*00d0*/ 	.word	0x00000000
        /*00d4*/ 	.short	0x000e
        /*00d6*/ 	.short	0x004c
        /*00d8*/ 	.byte	0x00, 0xf0, 0x11, 0x00


	//----- nvinfo : EIATTR_KPARAM_INFO
	.align		4
.L_34:
        /*00dc*/ 	.byte	0x04, 0x17
        /*00de*/ 	.short	(.L_36 - .L_35)
.L_35:
        /*00e0*/ 	.word	0x00000000
        /*00e4*/ 	.short	0x000d
        /*00e6*/ 	.short	0x0048
        /*00e8*/ 	.byte	0x00, 0xf0, 0x11, 0x00


	//----- nvinfo : EIATTR_KPARAM_INFO
	.align		4
.L_36:
        /*00ec*/ 	.byte	0x04, 0x17
        /*00ee*/ 	.short	(.L_38 - .L_37)
.L_37:
        /*00f0*/ 	.word	0x00000000
        /*00f4*/ 	.short	0x000c
        /*00f6*/ 	.short	0x0044
        /*00f8*/ 	.byte	0x00, 0xf0, 0x11, 0x00


	//----- nvinfo : EIATTR_KPARAM_INFO
	.align		4
.L_38:
        /*00fc*/ 	.byte	0x04, 0x17
        /*00fe*/ 	.short	(.L_40 - .L_39)
.L_39:
        /*0100*/ 	.word	0x00000000
        /*0104*/ 	.short	0x000b
        /*0106*/ 	.short	0x0040
        /*0108*/ 	.byte	0x00, 0xf0, 0x11, 0x00


	//----- nvinfo : EIATTR_KPARAM_INFO
	.align		4
.L_40:
        /*010c*/ 	.byte	0x04, 0x17
        /*010e*/ 	.short	(.L_42 - .L_41)
.L_41:
        /*0110*/ 	.word	0x00000000
        /*0114*/ 	.short	0x000a
        /*0116*/ 	.short	0x003c
        /*0118*/ 	.byte	0x00, 0xf0, 0x11, 0x00


	//----- nvinfo : EIATTR_KPARAM_INFO
	.align		4
.L_42:
        /*011c*/ 	.byte	0x04, 0x17
        /*011e*/ 	.short	(.L_44 - .L_43)
.L_43:
        /*0120*/ 	.word	0x00000000
        /*0124*/ 	.short	0x0009
        /*0126*/ 	.short	0x0038
        /*0128*/ 	.byte	0x00, 0xf0, 0x11, 0x00


	//----- nvinfo : EIATTR_KPARAM_INFO
	.align		4
.L_44:
        /*012c*/ 	.byte	0x04, 0x17
        /*012e*/ 	.short	(.L_46 - .L_45)
.L_45:
        /*0130*/ 	.word	0x00000000
        /*0134*/ 	.short	0x0008
        /*0136*/ 	.short	0x0034
        /*0138*/ 	.byte	0x00, 0xf0, 0x11, 0x00


	//----- nvinfo : EIATTR_KPARAM_INFO
	.align		4
.L_46:
        /*013c*/ 	.byte	0x04, 0x17
        /*013e*/ 	.short	(.L_48 - .L_47)
.L_47:
        /*0140*/ 	.word	0x00000000
        /*0144*/ 	.short	0x0007
        /*0146*/ 	.short	0x0030
        /*0148*/ 	.byte	0x00, 0xf0, 0x11, 0x00


	//----- nvinfo : EIATTR_KPARAM_INFO
	.align		4
.L_48:
        /*014c*/ 	.byte	0x04, 0x17
        /*014e*/ 	.short	(.L_50 - .L_49)
.L_49:
        /*0150*/ 	.word	0x00000000
        /*0154*/ 	.short	0x0006
        /*0156*/ 	.short	0x002c
        /*0158*/ 	.byte	0x00, 0xf0, 0x11, 0x00


	//----- nvinfo : EIATTR_KPARAM_INFO
	.align		4
.L_50:
        /*015c*/ 	.byte	0x04, 0x17
        /*015e*/ 	.short	(.L_52 - .L_51)
.L_51:
        /*0160*/ 	.word	0x00000000
        /*0164*/ 	.short	0x0005
        /*0166*/ 	.short	0x0028
        /*0168*/ 	.byte	0x00, 0xf0, 0x11, 0x00


	//----- nvinfo : EIATTR_KPARAM_INFO
	.align		4
.L_52:
        /*016c*/ 	.byte	0x04, 0x17
        /*016e*/ 	.short	(.L_54 - .L_53)
.L_53:
        /*0170*/ 	.word	0x00000000
        /*0174*/ 	.short	0x0004
        /*0176*/ 	.short	0x0020
        /*0178*/ 	.byte	0x00, 0xf4, 0x21, 0x00


	//----- nvinfo : EIATTR_KPARAM_INFO
	.align		4
.L_54:
        /*017c*/ 	.byte	0x04, 0x17
        /*017e*/ 	.short	(.L_56 - .L_55)
.L_55:
        /*0180*/ 	.word	0x00000000
        /*0184*/ 	.short	0x0003
        /*0186*/ 	.short	0x0018
        /*0188*/ 	.byte	0x00, 0xf4, 0x21, 0x00


	//----- nvinfo : EIATTR_KPARAM_INFO
	.align		4
.L_56:
        /*018c*/ 	.byte	0x04, 0x17
        /*018e*/ 	.short	(.L_58 - .L_57)
.L_57:
        /*0190*/ 	.word	0x00000000
        /*0194*/ 	.short	0x0002
        /*0196*/ 	.short	0x0010
        /*0198*/ 	.byte	0x00, 0xf4, 0x21, 0x00


	//----- nvinfo : EIATTR_KPARAM_INFO
	.align		4
.L_58:
        /*019c*/ 	.byte	0x04, 0x17
        /*019e*/ 	.short	(.L_60 - .L_59)
.L_59:
        /*01a0*/ 	.word	0x00000000
        /*01a4*/ 	.short	0x0001
        /*01a6*/ 	.short	0x0008
        /*01a8*/ 	.byte	0x00, 0xf4, 0x21, 0x00


	//----- nvinfo : EIATTR_KPARAM_INFO
	.align		4
.L_60:
        /*01ac*/ 	.byte	0x04, 0x17
        /*01ae*/ 	.short	(.L_62 - .L_61)
.L_61:
        /*01b0*/ 	.word	0x00000000
        /*01b4*/ 	.short	0x0000
        /*01b6*/ 	.short	0x0000
        /*01b8*/ 	.byte	0x00, 0xf4, 0x21, 0x00


	//----- nvinfo : EIATTR_MAXREG_COUNT
	.align		4
.L_62:
        /*01bc*/ 	.byte	0x03, 0x1b
        /*01be*/ 	.short	0x00ff


	//----- nvinfo : EIATTR_NUM_BARRIERS
	.align		4
        /*01c0*/ 	.byte	0x02, 0x4c
        /*01c2*/ 	.byte	0x01
	.zero		1


	//----- nvinfo : EIATTR_MERCURY_ISA_VERSION
	.align		4
        /*01c4*/ 	.byte	0x03, 0x5f
        /*01c6*/ 	.short	0x0000


	//----- nvinfo : EIATTR_COOP_GROUP_MASK_REGIDS
	.align		4
        /*01c8*/ 	.byte	0x04, 0x29
        /*01ca*/ 	.short	(.L_64 - .L_63)


	//   ....[0]....
.L_63:
        /*01cc*/ 	.word	0xffffffff


	//   ....[1]....
        /*01d0*/ 	.word	0xffffffff


	//   ....[2]....
        /*01d4*/ 	.word	0xffffffff


	//   ....[3]....
        /*01d8*/ 	.word	0xffffffff


	//   ....[4]....
        /*01dc*/ 	.word	0xffffffff


	//   ....[5]....
        /*01e0*/ 	.word	0xffffffff


	//   ....[6]....
        /*01e4*/ 	.word	0xffffffff


	//   ....[7]....
        /*01e8*/ 	.word	0xffffffff


	//   ....[8]....
        /*01ec*/ 	.word	0xffffffff


	//   ....[9]....
        /*01f0*/ 	.word	0xffffffff


	//   ....[10]....
        /*01f4*/ 	.word	0xffffffff


	//   ....[11]....
        /*01f8*/ 	.word	0xffffffff


	//   ....[12]....
        /*01fc*/ 	.word	0xffffffff


	//   ....[13]....
        /*0200*/ 	.word	0xffffffff


	//   ....[14]....
        /*0204*/ 	.word	0xffffffff


	//   ....[15]....
        /*0208*/ 	.word	0xffffffff


	//   ....[16]....
        /*020c*/ 	.word	0xffffffff


	//   ....[17]....
        /*0210*/ 	.word	0xffffffff


	//   ....[18]....
        /*0214*/ 	.word	0xffffffff


	//   ....[19]....
        /*0218*/ 	.word	0xffffffff


	//   ....[20]....
        /*021c*/ 	.word	0xffffffff


	//   ....[21]....
        /*0220*/ 	.word	0xffffffff


	//   ....[22]....
        /*0224*/ 	.word	0xffffffff


	//   ....[23]....
        /*0228*/ 	.word	0xffffffff


	//   ....[24]....
        /*022c*/ 	.word	0xffffffff


	//   ....[25]....
        /*0230*/ 	.word	0xffffffff


	//   ....[26]....
        /*0234*/ 	.word	0xffffffff


	//   ....[27]....
        /*0238*/ 	.word	0xffffffff


	//   ....[28]....
        /*023c*/ 	.word	0xffffffff


	//   ....[29]....
        /*0240*/ 	.word	0xffffffff


	//   ....[30]....
        /*0244*/ 	.word	0xffffffff


	//   ....[31]....
        /*0248*/ 	.word	0xffffffff


	//   ....[32]....
        /*024c*/ 	.word	0xffffffff


	//   ....[33]....
        /*0250*/ 	.word	0xffffffff


	//   ....[34]....
        /*0254*/ 	.word	0xffffffff


	//   ....[35]....
        /*0258*/ 	.word	0xffffffff


	//   ....[36]....
        /*025c*/ 	.word	0xffffffff


	//   ....[37]....
        /*0260*/ 	.word	0xffffffff


	//   ....[38]....
        /*0264*/ 	.word	0xffffffff


	//   ....[39]....
        /*0268*/ 	.word	0xffffffff


	//   ....[40]....
        /*026c*/ 	.word	0xffffffff


	//   ....[41]....
        /*0270*/ 	.word	0xffffffff


	//   ....[42]....
        /*0274*/ 	.word	0xffffffff


	//   ....[43]....
        /*0278*/ 	.word	0xffffffff


	//----- nvinfo : EIATTR_COOP_GROUP_INSTR_OFFSETS
	.align		4
.L_64:
        /*027c*/ 	.byte	0x04, 0x28
        /*027e*/ 	.short	(.L_66 - .L_65)


	//   ....[0]....
.L_65:
        /*0280*/ 	.word	0x00002c60


	//   ....[1]....
        /*0284*/ 	.word	0x00002c70


	//   ....[2]....
        /*0288*/ 	.word	0x00002c80


	//   ....[3]....
        /*028c*/ 	.word	0x00002c90


	//   ....[4]....
        /*0290*/ 	.word	0x00002ca0


	//   ....[5]....
        /*0294*/ 	.word	0x00002cb0


	//   ....[6]....
        /*0298*/ 	.word	0x00002cc0


	//   ....[7]....
        /*029c*/ 	.word	0x00002cd0


	//   ....[8]....
        /*02a0*/ 	.word	0x00002d60


	//   ....[9]....
        /*02a4*/ 	.word	0x00002d70


	//   ....[10]....
        /*02a8*/ 	.word	0x00002d80


	//   ....[11]....
        /*02ac*/ 	.word	0x00002d90


	//   ....[12]....
        /*02b0*/ 	.word	0x00002da0


	//   ....[13]....
        /*02b4*/ 	.word	0x00002db0


	//   ....[14]....
        /*02b8*/ 	.word	0x00002dc0


	//   ....[15]....
        /*02bc*/ 	.word	0x00002dd0


	//   ....[16]....
        /*02c0*/ 	.word	0x00002f30


	//   ....[17]....
        /*02c4*/ 	.word	0x00002f40


	//   ....[18]....
        /*02c8*/ 	.word	0x00002f70


	//   ....[19]....
        /*02cc*/ 	.word	0x00002f80


	//   ....[20]....
        /*02d0*/ 	.word	0x00002fb0


	//   ....[21]....
        /*02d4*/ 	.word	0x00002fc0


	//   ....[22]....
        /*02d8*/ 	.word	0x000034a0


	//   ....[23]....
        /*02dc*/ 	.word	0x000034b0


	//   ....[24]....
        /*02e0*/ 	.word	0x000034c0


	//   ....[25]....
        /*02e4*/ 	.word	0x000034d0


	//   ....[26]....
        /*02e8*/ 	.word	0x000034e0


	//   ....[27]....
        /*02ec*/ 	.word	0x000034f0


	//   ....[28]....
        /*02f0*/ 	.word	0x00003500


	//   ....[29]....
        /*02f4*/ 	.word	0x00003510


	//   ....[30]....
        /*02f8*/ 	.word	0x000035a0


	//   ....[31]....
        /*02fc*/ 	.word	0x000035b0


	//   ....[32]....
        /*0300*/ 	.word	0x000035c0


	//   ....[33]....
        /*0304*/ 	.word	0x000035d0


	//   ....[34]....
        /*0308*/ 	.word	0x000035e0


	//   ....[35]....
        /*030c*/ 	.word	0x000035f0


	//   ....[36]....
        /*0310*/ 	.word	0x00003600


	//   ....[37]....
        /*0314*/ 	.word	0x00003610


	//   ....[38]....
        /*0318*/ 	.word	0x00003760


	//   ....[39]....
        /*031c*/ 	.word	0x00003770


	//   ....[40]....
        /*0320*/ 	.word	0x000037a0


	//   ....[41]....
        /*0324*/ 	.word	0x000037b0


	//   ....[42]....
        /*0328*/ 	.word	0x000037e0


	//   ....[43]....
        /*032c*/ 	.word	0x000037f0


	//----- nvinfo : EIATTR_EXIT_INSTR_OFFSETS
	.align		4
.L_66:
        /*0330*/ 	.byte	0x04, 0x1c
        /*0332*/ 	.short	(.L_68 - .L_67)


	//   ....[0]....
.L_67:
        /*0334*/ 	.word	0x00007110


	//   ....[1]....
        /*0338*/ 	.word	0x000071b0


	//----- nvinfo : EIATTR_REQNTID
	.align		4
.L_68:
        /*033c*/ 	.byte	0x04, 0x10
        /*033e*/ 	.short	(.L_70 - .L_69)
.L_69:
        /*0340*/ 	.word	0x00000100
        /*0344*/ 	.word	0x00000001
        /*0348*/ 	.word	0x00000001
.L_70:


//--------------------- .nv.callgraph             --------------------------
	.section	.nv.callgraph,"",@"SHT_CUDA_CALLGRAPH"
	.align	4
	.sectionentsize	8
	.align		4
        /*0000*/ 	.word	0x00000000
	.align		4
        /*0004*/ 	.word	0xffffffff
	.align		4
        /*0008*/ 	.word	0x00000000
	.align		4
        /*000c*/ 	.word	0xfffffffe
	.align		4
        /*0010*/ 	.word	0x00000000
	.align		4
        /*0014*/ 	.word	0xfffffffd
	.align		4
        /*0018*/ 	.word	0x00000000
	.align		4
        /*001c*/ 	.word	0xfffffffc


//--------------------- .nv.rel.action            --------------------------
	.section	.nv.rel.action,"",@"SHT_CUDA_RELOCINFO"
	.align	8
	.sectionentsize	8
        /*0000*/ 	.byte	0x73, 0x00, 0x00, 0x00, 0x00, 0x00, 0x00, 0x00, 0x00, 0x00, 0x00, 0x11, 0x25, 0x00, 0x05, 0x36


//--------------------- .nv.constant4             --------------------------
	.section	.nv.constant4,"a",@progbits
	.align	8
	.align		8
.nv.constant4:
        /*0000*/ 	.dword	_$_str


//--------------------- .nv.constant0.attn_fwd    --------------------------
	.section	.nv.constant0.attn_fwd,"a",@progbits
	.sectionflags	@""
	.align	4
.nv.constant0.attn_fwd:
	.zero		488


//--------------------- .text.attn_fwd            --------------------------
	.section	.text.attn_fwd,"ax",@progbits
	.sectioninfo	@"SHI_REGISTERS=255"
	.align	128
        .global         attn_fwd
        .type           attn_fwd,@function
        .size           attn_fwd,(.L_x_3 - attn_fwd)
        .other          attn_fwd,@"STO_CUDA_ENTRY STV_DEFAULT"
attn_fwd:
.text.attn_fwd:
[----:B------:R-:W-:Y:S02]  /*0000*/  IMAD.MOV.U32 R1, RZ, RZ, c[0x0][0x28] ;  /* 0x00000a00ff017624 */ /* 0x000fe400078e00ff */
[----:B------:R-:W0:Y:S01]  /*0010*/  S2R R75, SR_TID.X ;  /* 0x00000000004b7919 */ /* 0x000e220000002100 */
[----:B------:R-:W-:Y:S01]  /*0020*/  MOV R21, c[0x0][0x198] ;  /* 0x0000660000157a02 */ /* 0x000fe20000000f00 */
[----:B------:R-:W-:Y:S02]  /*0030*/  ULDC.64 UR4, c[0x0][0x118] ;  /* 0x0000460000047ab9 */ /* 0x000fe40000000a00 */
[----:B------:R-:W1:Y:S04]  /*0040*/  S2R R3, SR_CTAID.X ;  /* 0x0000000000037919 */ /* 0x000e680000002500 */
[----:B------:R-:W2:Y:S01]  /*0050*/  S2R R27, SR_CTAID.Y ;  /* 0x00000000001b7919 */ /* 0x000ea20000002600 */
[----:B0-----:R-:W-:Y:S02]  /*0060*/  LOP3.LUT R18, R75, 0x3f, RZ, 0xc0, !PT ;  /* 0x0000003f4b127812 */ /* 0x001fe400078ec0ff */
[----:B------:R-:W-:-:S03]  /*0070*/  SHF.R.U32.HI R20, RZ, 0x6, R75 ;  /* 0x00000006ff147819 */ /* 0x000fc6000001164b */
[----:B-1----:R-:W-:Y:S01]  /*0080*/  IMAD R2, R3, 0x40, R18 ;  /* 0x0000004003027824 */ /* 0x002fe200078e0212 */
[----:B------:R-:W-:Y:S01]  /*0090*/  SGXT.U32 R20, R20, 0x2 ;  /* 0x000000021414781a */ /* 0x000fe20000000000 */
[----:B--2---:R-:W-:Y:S02]  /*00a0*/  IMAD R0, R27, c[0x0][0x190], RZ ;  /* 0x000064001b007a24 */ /* 0x004fe400078e02ff */
[----:B------:R-:W-:Y:S02]  /*00b0*/  IMAD R3, R2, c[0x0][0x194], RZ ;  /* 0x0000650002037a24 */ /* 0x000fe400078e02ff */
[----:B------:R-:W-:Y:S02]  /*00c0*/  IMAD R4, R20, c[0x0][0x198], RZ ;  /* 0x0000660014047a24 */ /* 0x000fe400078e02ff */
[C---:B------:R-:W-:Y:S02]  /*00d0*/  IMAD.SHL.U32 R2, R0.reuse, 0x2, RZ ;  /* 0x0000000200027824 */ /* 0x040fe400078e00ff */
[----:B------:R-:W-:Y:S01]  /*00e0*/  IMAD.SHL.U32 R5, R3, 0x2, RZ ;  /* 0x0000000203057824 */ /* 0x000fe200078e00ff */
[----:B------:R-:W-:Y:S01]  /*00f0*/  LEA R8, R21, R4, 0x2 ;  /* 0x0000000415087211 */ /* 0x000fe200078e10ff */
[----:B------:R-:W-:-:S03]  /*0100*/  IMAD.HI R0, R0, 0x2, RZ ;  /* 0x0000000200007827 */ /* 0x000fc600078e02ff */
[----:B------:R-:W-:Y:S01]  /*0110*/  IADD3 R23, P0, P1, R5, c[0x0][0x160], R2 ;  /* 0x0000580005177a10 */ /* 0x000fe2000791e002 */
[----:B------:R-:W-:-:S04]  /*0120*/  IMAD.HI R3, R3, 0x2, RZ ;  /* 0x0000000203037827 */ /* 0x000fc800078e02ff */
[----:B------:R-:W-:Y:S01]  /*0130*/  IMAD R5, R21, 0x4, R8 ;  /* 0x0000000415057824 */ /* 0x000fe200078e0208 */
[----:B------:R-:W-:Y:S02]  /*0140*/  IADD3.X R25, R3, c[0x0][0x164], R0, P0, P1 ;  /* 0x0000590003197a10 */ /* 0x000fe400007e2400 */
[CC--:B------:R-:W-:Y:S01]  /*0150*/  LEA R2, P0, R4.reuse, R23.reuse, 0x1 ;  /* 0x0000001704027211 */ /* 0x0c0fe200078008ff */
[----:B------:R-:W-:Y:S01]  /*0160*/  IMAD R0, R21, 0x4, R5 ;  /* 0x0000000415007824 */ /* 0x000fe200078e0205 */
[C---:B------:R-:W-:Y:S02]  /*0170*/  LEA R6, P1, R5.reuse, R23, 0x1 ;  /* 0x0000001705067211 */ /* 0x040fe400078208ff */
[----:B------:R-:W-:Y:S02]  /*0180*/  LEA.HI.X.SX32 R3, R4, R25, 0x1, P0 ;  /* 0x0000001904037211 */ /* 0x000fe400000f0eff */
[C---:B------:R-:W-:Y:S02]  /*0190*/  LEA R4, P0, R8.reuse, R23, 0x1 ;  /* 0x0000001708047211 */ /* 0x040fe400078008ff */
[-C--:B------:R-:W-:Y:S01]  /*01a0*/  LEA.HI.X.SX32 R7, R5, R25.reuse, 0x1, P1 ;  /* 0x0000001905077211 */ /* 0x080fe200008f0eff */
[----:B------:R0:W2:Y:S01]  /*01b0*/  LDG.E.U16 R22, [R2.64] ;  /* 0x0000000402167981 */ /* 0x0000a2000c1e1500 */
[----:B------:R-:W-:-:S02]  /*01c0*/  LEA.HI.X.SX32 R5, R8, R25, 0x1, P0 ;  /* 0x0000001908057211 */ /* 0x000fc400000f0eff */
[C---:B------:R-:W-:Y:S01]  /*01d0*/  LEA R8, P0, R0.reuse, R23, 0x1 ;  /* 0x0000001700087211 */ /* 0x040fe200078008ff */
[----:B------:R1:W3:Y:S01]  /*01e0*/  LDG.E.U16 R26, [R6.64] ;  /* 0x00000004061a7981 */ /* 0x0002e2000c1e1500 */
[C---:B------:R-:W-:Y:S02]  /*01f0*/  LEA R11, R21.reuse, R0, 0x2 ;  /* 0x00000000150b7211 */ /* 0x040fe400078e10ff */
[----:B------:R-:W-:Y:S01]  /*0200*/  LEA.HI.X.SX32 R9, R0, R25, 0x1, P0 ;  /* 0x0000001900097211 */ /* 0x000fe200000f0eff */
[----:B------:R4:W5:Y:S02]  /*0210*/  LDG.E.U16 R24, [R4.64] ;  /* 0x0000000404187981 */ /* 0x000964000c1e1500 */
[----:B------:R-:W-:Y:S01]  /*0220*/  IMAD R0, R21, 0x4, R11 ;  /* 0x0000000415007824 */ /* 0x000fe200078e020b */
[----:B------:R-:W-:Y:S01]  /*0230*/  LEA R10, P0, R11, R23, 0x1 ;  /* 0x000000170b0a7211 */ /* 0x000fe200078008ff */
[----:B------:R1:W5:Y:S02]  /*0240*/  LDG.E.U16 R28, [R8.64] ;  /* 0x00000004081c7981 */ /* 0x000364000c1e1500 */
[----:B------:R-:W-:Y:S01]  /*0250*/  IMAD R13, R21, 0x4, R0 ;  /* 0x00000004150d7824 */ /* 0x000fe200078e0200 */
[----:B------:R-:W-:-:S02]  /*0260*/  LEA.HI.X.SX32 R11, R11, R25, 0x1, P0 ;  /* 0x000000190b0b7211 */ /* 0x000fc400000f0eff */
[C---:B0-----:R-:W-:Y:S02]  /*0270*/  LEA R2, P0, R0.reuse, R23, 0x1 ;  /* 0x0000001700027211 */ /* 0x041fe400078008ff */
[C---:B------:R-:W-:Y:S01]  /*0280*/  LEA R14, R21.reuse, R13, 0x2 ;  /* 0x0000000d150e7211 */ /* 0x040fe200078e10ff */
[----:B------:R0:W5:Y:S01]  /*0290*/  LDG.E.U16 R30, [R10.64] ;  /* 0x000000040a1e7981 */ /* 0x000162000c1e1500 */
[----:B------:R-:W-:Y:S02]  /*02a0*/  LEA.HI.X.SX32 R3, R0, R25, 0x1, P0 ;  /* 0x0000001900037211 */ /* 0x000fe400000f0eff */
[CC--:B-1----:R-:W-:Y:S01]  /*02b0*/  LEA R6, P0, R14.reuse, R23.reuse, 0x1 ;  /* 0x000000170e067211 */ /* 0x0c2fe200078008ff */
[----:B------:R-:W-:Y:S01]  /*02c0*/  IMAD R0, R21, 0x4, R14 ;  /* 0x0000000415007824 */ /* 0x000fe200078e020e */
[----:B------:R-:W-:Y:S01]  /*02d0*/  LEA R12, P1, R13, R23, 0x1 ;  /* 0x000000170d0c7211 */ /* 0x000fe200078208ff */
[----:B------:R1:W5:Y:S01]  /*02e0*/  LDG.E.U16 R32, [R2.64] ;  /* 0x0000000402207981 */ /* 0x000362000c1e1500 */
[----:B------:R-:W-:Y:S01]  /*02f0*/  LEA.HI.X.SX32 R7, R14, R25, 0x1, P0 ;  /* 0x000000190e077211 */ /* 0x000fe200000f0eff */
[----:B------:R-:W-:Y:S01]  /*0300*/  IMAD R9, R21, 0x4, R0 ;  /* 0x0000000415097824 */ /* 0x000fe200078e0200 */
[----:B----4-:R-:W-:-:S02]  /*0310*/  LEA R4, P0, R0, R23, 0x1 ;  /* 0x0000001700047211 */ /* 0x010fc400078008ff */
[-C--:B------:R-:W-:Y:S01]  /*0320*/  LEA.HI.X.SX32 R13, R13, R25.reuse, 0x1, P1 ;  /* 0x000000190d0d7211 */ /* 0x080fe200008f0eff */
[----:B------:R4:W5:Y:S01]  /*0330*/  LDG.E.U16 R36, [R6.64] ;  /* 0x0000000406247981 */ /* 0x000962000c1e1500 */
[----:B------:R-:W-:Y:S02]  /*0340*/  LEA.HI.X.SX32 R5, R0, R25, 0x1, P0 ;  /* 0x0000001900057211 */ /* 0x000fe400000f0eff */
[----:B------:R-:W-:Y:S01]  /*0350*/  LEA R0, R21, R9, 0x2 ;  /* 0x0000000915007211 */ /* 0x000fe200078e10ff */
[----:B------:R4:W5:Y:S01]  /*0360*/  LDG.E.U16 R34, [R12.64] ;  /* 0x000000040c227981 */ /* 0x000962000c1e1500 */
[-C--:B------:R-:W-:Y:S02]  /*0370*/  LEA R8, P0, R9, R23.reuse, 0x1 ;  /* 0x0000001709087211 */ /* 0x080fe400078008ff */
[C---:B0-----:R-:W-:Y:S01]  /*0380*/  LEA R10, P1, R0.reuse, R23, 0x1 ;  /* 0x00000017000a7211 */ /* 0x041fe200078208ff */
[----:B------:R-:W-:Y:S01]  /*0390*/  IMAD R14, R21, 0x4, R0 ;  /* 0x00000004150e7824 */ /* 0x000fe200078e0200 */
[-C--:B------:R-:W-:Y:S01]  /*03a0*/  LEA.HI.X.SX32 R9, R9, R25.reuse, 0x1, P0 ;  /* 0x0000001909097211 */ /* 0x080fe200000f0eff */
[----:B------:R0:W5:Y:S01]  /*03b0*/  LDG.E.U16 R38, [R4.64] ;  /* 0x0000000404267981 */ /* 0x000162000c1e1500 */
[----:B------:R-:W-:Y:S01]  /*03c0*/  LEA.HI.X.SX32 R11, R0, R25, 0x1, P1 ;  /* 0x00000019000b7211 */ /* 0x000fe200008f0eff */
[----:B------:R-:W-:Y:S01]  /*03d0*/  IMAD R0, R21, 0x4, R14 ;  /* 0x0000000415007824 */ /* 0x000fe200078e020e */
[C---:B-1----:R-:W-:Y:S01]  /*03e0*/  LEA R2, P0, R14.reuse, R23, 0x1 ;  /* 0x000000170e027211 */ /* 0x042fe200078008ff */
[----:B------:R1:W5:Y:S03]  /*03f0*/  LDG.E.U16 R40, [R8.64] ;  /* 0x0000000408287981 */ /* 0x000366000c1e1500 */
[----:B------:R-:W-:Y:S01]  /*0400*/  LEA.HI.X.SX32 R3, R14, R25, 0x1, P0 ;  /* 0x000000190e037211 */ /* 0x000fe200000f0eff */
[----:B------:R1:W5:Y:S01]  /*0410*/  LDG.E.U16 R42, [R10.64] ;  /* 0x000000040a2a7981 */ /* 0x000362000c1e1500 */
[----:B----4-:R-:W-:-:S02]  /*0420*/  LEA R6, P0, R0, R23, 0x1 ;  /* 0x0000001700067211 */ /* 0x010fc400078008ff */
[----:B------:R-:W-:Y:S01]  /*0430*/  LEA R13, R21, R0, 0x2 ;  /* 0x00000000150d7211 */ /* 0x000fe200078e10ff */
[----:B------:R4:W5:Y:S01]  /*0440*/  LDG.E.U16 R44, [R2.64] ;  /* 0x00000004022c7981 */ /* 0x000962000c1e1500 */
[----:B------:R-:W-:-:S03]  /*0450*/  LEA.HI.X.SX32 R7, R0, R25, 0x1, P0 ;  /* 0x0000001900077211 */ /* 0x000fc600000f0eff */
[----:B------:R-:W-:Y:S01]  /*0460*/  IMAD R0, R21, 0x4, R13 ;  /* 0x0000000415007824 */ /* 0x000fe200078e020d */
[-C--:B0-----:R-:W-:Y:S01]  /*0470*/  LEA R4, P0, R13, R23.reuse, 0x1 ;  /* 0x000000170d047211 */ /* 0x081fe200078008ff */
[----:B------:R0:W5:Y:S02]  /*0480*/  LDG.E.U16 R46, [R6.64] ;  /* 0x00000004062e7981 */ /* 0x000164000c1e1500 */
[----:B------:R-:W-:Y:S01]  /*0490*/  IMAD R14, R21, 0x4, R0 ;  /* 0x00000004150e7824 */ /* 0x000fe200078e0200 */
[C---:B------:R-:W-:Y:S02]  /*04a0*/  LEA R12, P1, R0.reuse, R23, 0x1 ;  /* 0x00000017000c7211 */ /* 0x040fe400078208ff */
[-C--:B------:R-:W-:Y:S02]  /*04b0*/  LEA.HI.X.SX32 R5, R13, R25.reuse, 0x1, P0 ;  /* 0x000000190d057211 */ /* 0x080fe400000f0eff */
[----:B------:R-:W-:Y:S02]  /*04c0*/  LEA.HI.X.SX32 R13, R0, R25, 0x1, P1 ;  /* 0x00000019000d7211 */ /* 0x000fe400008f0eff */
[----:B------:R-:W-:Y:S01]  /*04d0*/  LEA R0, R21, R14, 0x2 ;  /* 0x0000000e15007211 */ /* 0x000fe200078e10ff */
[----:B------:R0:W5:Y:S01]  /*04e0*/  LDG.E.U16 R48, [R4.64] ;  /* 0x0000000404307981 */ /* 0x000162000c1e1500 */
[----:B-1----:R-:W-:-:S03]  /*04f0*/  LEA R8, P0, R14, R23, 0x1 ;  /* 0x000000170e087211 */ /* 0x002fc600078008ff */
[C---:B------:R-:W-:Y:S01]  /*0500*/  IMAD R10, R21.reuse, 0x4, R0 ;  /* 0x00000004150a7824 */ /* 0x040fe200078e0200 */
[----:B------:R-:W-:Y:S01]  /*0510*/  LEA.HI.X.SX32 R9, R14, R25, 0x1, P0 ;  /* 0x000000190e097211 */ /* 0x000fe200000f0eff */
[----:B------:R1:W5:Y:S01]  /*0520*/  LDG.E.U16 R50, [R12.64] ;  /* 0x000000040c327981 */ /* 0x000362000c1e1500 */
[C---:B----4-:R-:W-:Y:S01]  /*0530*/  LEA R2, P0, R0.reuse, R23, 0x1 ;  /* 0x0000001700027211 */ /* 0x050fe200078008ff */
[C---:B------:R-:W-:Y:S02]  /*0540*/  IMAD R11, R21.reuse, 0x4, R10 ;  /* 0x00000004150b7824 */ /* 0x040fe400078e020a */
[----:B------:R4:W5:Y:S01]  /*0550*/  LDG.E.U16 R52, [R8.64] ;  /* 0x0000000408347981 */ /* 0x000962000c1e1500 */
[----:B------:R-:W-:Y:S02]  /*0560*/  LEA.HI.X.SX32 R3, R0, R25, 0x1, P0 ;  /* 0x0000001900037211 */ /* 0x000fe400000f0eff */
[C---:B------:R-:W-:Y:S02]  /*0570*/  LEA R0, R21.reuse, R11, 0x2 ;  /* 0x0000000b15007211 */ /* 0x040fe400078e10ff */
[-C--:B0-----:R-:W-:Y:S01]  /*0580*/  LEA R6, P0, R10, R23.reuse, 0x1 ;  /* 0x000000170a067211 */ /* 0x081fe200078008ff */
[----:B------:R0:W5:Y:S02]  /*0590*/  LDG.E.U16 R54, [R2.64] ;  /* 0x0000000402367981 */ /* 0x000164000c1e1500 */
[----:B------:R-:W-:Y:S01]  /*05a0*/  IMAD R14, R21, 0x4, R0 ;  /* 0x00000004150e7824 */ /* 0x000fe200078e0200 */
[----:B------:R-:W-:-:S03]  /*05b0*/  LEA R4, P1, R11, R23, 0x1 ;  /* 0x000000170b047211 */ /* 0x000fc600078208ff */
[C---:B------:R-:W-:Y:S01]  /*05c0*/  IMAD R15, R21.reuse, 0x4, R14 ;  /* 0x00000004150f7824 */ /* 0x040fe200078e020e */
[----:B------:R-:W-:Y:S02]  /*05d0*/  LEA.HI.X.SX32 R7, R10, R25, 0x1, P0 ;  /* 0x000000190a077211 */ /* 0x000fe400000f0eff */
[C---:B------:R-:W-:Y:S02]  /*05e0*/  LEA R10, P0, R0.reuse, R23, 0x1 ;  /* 0x00000017000a7211 */ /* 0x040fe400078008ff */
[----:B-1----:R-:W-:Y:S01]  /*05f0*/  LEA R13, R21, R15, 0x2 ;  /* 0x0000000f150d7211 */ /* 0x002fe200078e10ff */
[----:B------:R1:W5:Y:S01]  /*0600*/  LDG.E.U16 R56, [R6.64] ;  /* 0x0000000406387981 */ /* 0x000362000c1e1500 */
[-C--:B------:R-:W-:Y:S02]  /*0610*/  LEA.HI.X.SX32 R5, R11, R25.reuse, 0x1, P1 ;  /* 0x000000190b057211 */ /* 0x080fe400008f0eff */
[----:B------:R-:W-:Y:S01]  /*0620*/  LEA.HI.X.SX32 R11, R0, R25, 0x1, P0 ;  /* 0x00000019000b7211 */ /* 0x000fe200000f0eff */
[C---:B------:R-:W-:Y:S01]  /*0630*/  IMAD R0, R21.reuse, 0x4, R13 ;  /* 0x0000000415007824 */ /* 0x040fe200078e020d */
[C---:B----4-:R-:W-:Y:S01]  /*0640*/  LEA R8, P0, R14.reuse, R23, 0x1 ;  /* 0x000000170e087211 */ /* 0x050fe200078008ff */
[----:B------:R4:W5:Y:S03]  /*0650*/  LDG.E.U16 R58, [R4.64] ;  /* 0x00000004043a7981 */ /* 0x000966000c1e1500 */
[----:B------:R-:W-:Y:S01]  /*0660*/  LEA.HI.X.SX32 R9, R14, R25, 0x1, P0 ;  /* 0x000000190e097211 */ /* 0x000fe200000f0eff */
[----:B------:R-:W-:Y:S01]  /*0670*/  IMAD R14, R21, 0x4, R0 ;  /* 0x00000004150e7824 */ /* 0x000fe200078e0200 */
[----:B0-----:R-:W-:Y:S01]  /*0680*/  LEA R2, P0, R15, R23, 0x1 ;  /* 0x000000170f027211 */ /* 0x001fe200078008ff */
[----:B------:R0:W5:Y:S03]  /*0690*/  LDG.E.U16 R60, [R10.64] ;  /* 0x000000040a3c7981 */ /* 0x000166000c1e1500 */
[----:B------:R-:W-:Y:S01]  /*06a0*/  LEA R16, R21, R14, 0x2 ;  /* 0x0000000e15107211 */ /* 0x000fe200078e10ff */
[----:B------:R0:W5:Y:S01]  /*06b0*/  LDG.E.U16 R62, [R8.64] ;  /* 0x00000004083e7981 */ /* 0x000162000c1e1500 */
[----:B------:R-:W-:-:S03]  /*06c0*/  LEA.HI.X.SX32 R3, R15, R25, 0x1, P0 ;  /* 0x000000190f037211 */ /* 0x000fc600000f0eff */
[C---:B------:R-:W-:Y:S01]  /*06d0*/  IMAD R15, R21.reuse, 0x4, R16 ;  /* 0x00000004150f7824 */ /* 0x040fe200078e0210 */
[CC--:B-1----:R-:W-:Y:S01]  /*06e0*/  LEA R6, P0, R14.reuse, R23.reuse, 0x1 ;  /* 0x000000170e067211 */ /* 0x0c2fe200078008ff */
[----:B------:R1:W5:Y:S02]  /*06f0*/  LDG.E.U16 R64, [R2.64] ;  /* 0x0000000402407981 */ /* 0x000364000c1e1500 */
[----:B------:R-:W-:Y:S01]  /*0700*/  IMAD R17, R21, 0x4, R15 ;  /* 0x0000000415117824 */ /* 0x000fe200078e020f */
[----:B------:R-:W-:Y:S02]  /*0710*/  LEA R12, P1, R13, R23, 0x1 ;  /* 0x000000170d0c7211 */ /* 0x000fe400078208ff */
[----:B------:R-:W-:Y:S02]  /*0720*/  LEA.HI.X.SX32 R7, R14, R25, 0x1, P0 ;  /* 0x000000190e077211 */ /* 0x000fe400000f0eff */
[----:B----4-:R-:W-:Y:S02]  /*0730*/  LEA R5, R21, R17, 0x2 ;  /* 0x0000001115057211 */ /* 0x010fe400078e10ff */
[----:B0-----:R-:W-:Y:S01]  /*0740*/  LEA R10, P0, R15, R23, 0x1 ;  /* 0x000000170f0a7211 */ /* 0x001fe200078008ff */
[----:B------:R0:W4:Y:S01]  /*0750*/  LDG.E.U16 R68, [R6.64] ;  /* 0x0000000406447981 */ /* 0x000122000c1e1500 */
[-C--:B------:R-:W-:Y:S01]  /*0760*/  LEA.HI.X.SX32 R13, R13, R25.reuse, 0x1, P1 ;  /* 0x000000190d0d7211 */ /* 0x080fe200008f0eff */
[----:B------:R-:W-:Y:S01]  /*0770*/  IMAD R19, R21, 0x4, R5 ;  /* 0x0000000415137824 */ /* 0x000fe200078e0205 */
[----:B------:R-:W-:-:S02]  /*0780*/  LEA.HI.X.SX32 R11, R15, R25, 0x1, P0 ;  /* 0x000000190f0b7211 */ /* 0x000fc400000f0eff */
[-C--:B------:R-:W-:Y:S01]  /*0790*/  LEA R8, P1, R5, R23.reuse, 0x1 ;  /* 0x0000001705087211 */ /* 0x080fe200078208ff */
[----:B------:R-:W-:Y:S01]  /*07a0*/  IMAD R15, R21, 0x4, R19 ;  /* 0x00000004150f7824 */ /* 0x000fe200078e0213 */
[C---:B------:R-:W-:Y:S01]  /*07b0*/  LEA R4, P0, R0.reuse, R23, 0x1 ;  /* 0x0000001700047211 */ /* 0x040fe200078008ff */
[----:B------:R0:W4:Y:S01]  /*07c0*/  LDG.E.U16 R66, [R12.64] ;  /* 0x000000040c427981 */ /* 0x000122000c1e1500 */
[-C--:B------:R-:W-:Y:S02]  /*07d0*/  LEA.HI.X.SX32 R9, R5, R25.reuse, 0x1, P1 ;  /* 0x0000001905097211 */ /* 0x080fe400008f0eff */
[----:B------:R-:W-:Y:S01]  /*07e0*/  LEA.HI.X.SX32 R5, R0, R25, 0x1, P0 ;  /* 0x0000001900057211 */ /* 0x000fe200000f0eff */
[----:B------:R0:W4:Y:S01]  /*07f0*/  LDG.E.U16 R70, [R10.64] ;  /* 0x000000040a467981 */ /* 0x000122000c1e1500 */
[-C--:B-1----:R-:W-:Y:S02]  /*0800*/  LEA R2, P0, R16, R23.reuse, 0x1 ;  /* 0x0000001710027211 */ /* 0x082fe400078008ff */
[----:B0-----:R-:W-:Y:S01]  /*0810*/  LEA R6, P1, R17, R23, 0x1 ;  /* 0x0000001711067211 */ /* 0x001fe200078208ff */
[----:B------:R0:W4:Y:S01]  /*0820*/  LDG.E.U16 R8, [R8.64] ;  /* 0x0000000408087981 */ /* 0x000122000c1e1500 */
[----:B------:R-:W-:-:S02]  /*0830*/  LEA R21, R21, R15, 0x2 ;  /* 0x0000000f15157211 */ /* 0x000fc400078e10ff */
[----:B------:R-:W-:Y:S01]  /*0840*/  LEA R14, P2, R15, R23, 0x1 ;  /* 0x000000170f0e7211 */ /* 0x000fe200078408ff */
[----:B------:R1:W4:Y:S01]  /*0850*/  LDG.E.U16 R4, [R4.64] ;  /* 0x0000000404047981 */ /* 0x000322000c1e1500 */
[-C--:B------:R-:W-:Y:S02]  /*0860*/  LEA.HI.X.SX32 R3, R16, R25.reuse, 0x1, P0 ;  /* 0x0000001910037211 */ /* 0x080fe400000f0eff */
[----:B------:R-:W-:Y:S02]  /*0870*/  LEA.HI.X.SX32 R7, R17, R25, 0x1, P1 ;  /* 0x0000001911077211 */ /* 0x000fe400008f0eff */
[-C--:B------:R-:W-:Y:S01]  /*0880*/  LEA R12, P0, R19, R23.reuse, 0x1 ;  /* 0x00000017130c7211 */ /* 0x080fe200078008ff */
[----:B------:R0:W4:Y:S01]  /*0890*/  LDG.E.U16 R2, [R2.64] ;  /* 0x0000000402027981 */ /* 0x000122000c1e1500 */
[----:B------:R-:W-:Y:S02]  /*08a0*/  LEA R10, P1, R21, R23, 0x1 ;  /* 0x00000017150a7211 */ /* 0x000fe400078208ff */
[-C--:B------:R-:W-:Y:S01]  /*08b0*/  LEA.HI.X.SX32 R15, R15, R25.reuse, 0x1, P2 ;  /* 0x000000190f0f7211 */ /* 0x080fe200010f0eff */
[----:B------:R0:W4:Y:S01]  /*08c0*/  LDG.E.U16 R6, [R6.64] ;  /* 0x0000000406067981 */ /* 0x000122000c1e1500 */
[----:B------:R-:W-:-:S02]  /*08d0*/  LEA.HI.X.SX32 R13, R19, R25, 0x1, P0 ;  /* 0x00000019130d7211 */ /* 0x000fc400000f0eff */
[----:B------:R-:W-:Y:S01]  /*08e0*/  LEA.HI.X.SX32 R11, R21, R25, 0x1, P1 ;  /* 0x00000019150b7211 */ /* 0x000fe200008f0eff */
[----:B------:R0:W4:Y:S04]  /*08f0*/  LDG.E.U16 R14, [R14.64] ;  /* 0x000000040e0e7981 */ /* 0x000128000c1e1500 */
[----:B------:R0:W4:Y:S04]  /*0900*/  LDG.E.U16 R72, [R12.64] ;  /* 0x000000040c487981 */ /* 0x000128000c1e1500 */
[----:B------:R0:W4:Y:S01]  /*0910*/  LDG.E.U16 R74, [R10.64] ;  /* 0x000000040a4a7981 */ /* 0x000122000c1e1500 */
[C---:B------:R-:W-:Y:S01]  /*0920*/  LOP3.LUT R0, R75.reuse, 0xc0, RZ, 0xc0, !PT ;  /* 0x000000c04b007812 */ /* 0x040fe200078ec0ff */
[----:B------:R-:W-:-:S03]  /*0930*/  IMAD.SHL.U32 R80, R75, 0x2, RZ ;  /* 0x000000024b507824 */ /* 0x000fc600078e00ff */
[----:B------:R-:W-:-:S04]  /*0940*/  SHF.R.U32.HI R0, RZ, 0x2, R0 ;  /* 0x00000002ff007819 */ /* 0x000fc80000011600 */
[----:B------:R-:W-:-:S04]  /*0950*/  LOP3.LUT R17, R0, 0x1fe, R80, 0x78, !PT ;  /* 0x000001fe00117812 */ /* 0x000fc800078e7850 */
[----:B------:R-:W-:Y:S01]  /*0960*/  LOP3.LUT R245, R17, 0x40, RZ, 0x3c, !PT ;  /* 0x0000004011f57812 */ /* 0x000fe200078e3cff */
[----:B-1----:R-:W-:-:S05]  /*0970*/  IMAD.MOV.U32 R5, RZ, RZ, c[0x0][0x1d0] ;  /* 0x00007400ff057624 */ /* 0x002fca00078e00ff */
[----:B------:R-:W-:Y:S01]  /*0980*/  ISETP.GE.AND P0, PT, R5, 0x1, PT ;  /* 0x000000010500780c */ /* 0x000fe20003f06270 */
[----:B0-----:R-:W-:Y:S01]  /*0990*/  IMAD.MOV.U32 R15, RZ, RZ, -0x800000 ;  /* 0xff800000ff0f7424 */ /* 0x001fe200078e00ff */
[----:B------:R-:W-:Y:S01]  /*09a0*/  MOV R16, 0x3f800000 ;  /* 0x3f80000000107802 */ /* 0x000fe20000000f00 */
[----:B------:R-:W-:Y:S01]  /*09b0*/  IMAD.MOV.U32 R12, RZ, RZ, -0x800000 ;  /* 0xff800000ff0c7424 */ /* 0x000fe200078e00ff */
[----:B------:R-:W-:Y:S01]  /*09c0*/  MOV R13, 0xff800000 ;  /* 0xff800000000d7802 */ /* 0x000fe20000000f00 */
[----:B------:R-:W-:Y:S01]  /*09d0*/  IMAD.MOV.U32 R11, RZ, RZ, -0x800000 ;  /* 0xff800000ff0b7424 */ /* 0x000fe200078e00ff */
[----:B------:R-:W-:Y:S01]  /*09e0*/  MOV R10, 0xff800000 ;  /* 0xff800000000a7802 */ /* 0x000fe20000000f00 */
[----:B------:R-:W-:Y:S01]  /*09f0*/  IMAD.MOV.U32 R9, RZ, RZ, -0x800000 ;  /* 0xff800000ff097424 */ /* 0x000fe200078e00ff */
[----:B------:R-:W-:Y:S01]  /*0a00*/  MOV R7, 0x3f800000 ;  /* 0x3f80000000077802 */ /* 0x000fe20000000f00 */
[----:B------:R-:W-:Y:S01]  /*0a10*/  IMAD.MOV.U32 R5, RZ, RZ, 0x3f800000 ;  /* 0x3f800000ff057424 */ /* 0x000fe200078e00ff */
[----:B------:R-:W-:Y:S01]  /*0a20*/  MOV R0, 0x3f800000 ;  /* 0x3f80000000007802 */ /* 0x000fe20000000f00 */
[----:B------:R-:W-:Y:S01]  /*0a30*/  IMAD.MOV.U32 R3, RZ, RZ, 0x3f800000 ;  /* 0x3f800000ff037424 */ /* 0x000fe200078e00ff */
[----:B------:R-:W-:Y:S01]  /*0a40*/  CS2R R84, SRZ ;  /* 0x0000000000547805 */ /* 0x000fe2000001ff00 */
        /* <DEDUP_REMOVED lines=11> */
[C---:B------:R-:W-:Y:S01]  /*0b00*/  LOP3.LUT R29, R75.reuse, 0xff, RZ, 0xc0, !PT ;  /* 0x000000ff4b1d7812 */ /* 0x040fe200078ec0ff */
[----:B------:R-:W-:Y:S01]  /*0b10*/  IMAD R19, R20, c[0x0][0x1c8], RZ ;  /* 0x0000720014137a24 */ /* 0x000fe200078e02ff */
[C---:B------:R-:W-:Y:S01]  /*0b20*/  LOP3.LUT R31, R75.reuse, 0x80, RZ, 0xc0, !PT ;  /* 0x000000804b1f7812 */ /* 0x040fe200078ec0ff */
[C---:B------:R-:W-:Y:S01]  /*0b30*/  IMAD.SHL.U32 R21, R75.reuse, 0x4, RZ ;  /* 0x000000044b157824 */ /* 0x040fe200078e00ff */
[----:B------:R-:W-:Y:S01]  /*0b40*/  LOP3.LUT R73, R75, 0x7, RZ, 0xc0, !PT ;  /* 0x000000074b497812 */ /* 0x000fe200078ec0ff */
[----:B--2---:R-:W-:Y:S04]  /*0b50*/  STS.U16 [R17], R22 ;  /* 0x0000001611007388 */ /* 0x004fe80000000400 */
[----:B---3--:R-:W-:Y:S04]  /*0b60*/  STS.U16 [R17+0x400], R26 ;  /* 0x0004001a11007388 */ /* 0x008fe80000000400 */
[----:B-----5:R-:W-:Y:S04]  /*0b70*/  STS.U16 [R17+0x800], R30 ;  /* 0x0008001e11007388 */ /* 0x020fe80000000400 */
[----:B------:R-:W-:Y:S04]  /*0b80*/  STS.U16 [R17+0xc00], R34 ;  /* 0x000c002211007388 */ /* 0x000fe80000000400 */
[----:B------:R-:W-:Y:S04]  /*0b90*/  STS.U16 [R17+0x1000], R38 ;  /* 0x0010002611007388 */ /* 0x000fe80000000400 */
[----:B------:R-:W-:Y:S04]  /*0ba0*/  STS.U16 [R17+0x1400], R42 ;  /* 0x0014002a11007388 */ /* 0x000fe80000000400 */
[----:B------:R-:W-:Y:S04]  /*0bb0*/  STS.U16 [R17+0x1800], R46 ;  /* 0x0018002e11007388 */ /* 0x000fe80000000400 */
[----:B------:R-:W-:Y:S04]  /*0bc0*/  STS.U16 [R17+0x1c00], R50 ;  /* 0x001c003211007388 */ /* 0x000fe80000000400 */
[----:B------:R-:W-:Y:S04]  /*0bd0*/  STS.U16 [R17+0x2000], R54 ;  /* 0x0020003611007388 */ /* 0x000fe80000000400 */
[----:B------:R-:W-:Y:S04]  /*0be0*/  STS.U16 [R17+0x2400], R58 ;  /* 0x0024003a11007388 */ /* 0x000fe80000000400 */
[----:B------:R-:W-:Y:S04]  /*0bf0*/  STS.U16 [R17+0x2800], R62 ;  /* 0x0028003e11007388 */ /* 0x000fe80000000400 */
[----:B----4-:R-:W-:Y:S04]  /*0c00*/  STS.U16 [R17+0x3000], R68 ;  /* 0x0030004411007388 */ /* 0x010fe80000000400 */
[----:B------:R-:W-:Y:S04]  /*0c10*/  STS.U16 [R17+0x2c00], R66 ;  /* 0x002c004211007388 */ /* 0x000fe80000000400 */
[----:B------:R-:W-:Y:S04]  /*0c20*/  STS.U16 [R17+0x3400], R70 ;  /* 0x0034004611007388 */ /* 0x000fe80000000400 */
[----:B------:R-:W-:Y:S04]  /*0c30*/  STS.U16 [R17+0x3800], R8 ;  /* 0x0038000811007388 */ /* 0x000fe80000000400 */
[----:B------:R0:W-:Y:S04]  /*0c40*/  STS.U16 [R17+0x3c00], R14 ;  /* 0x003c000e11007388 */ /* 0x0001e80000000400 */
        /* <DEDUP_REMOVED lines=10> */
[----:B------:R-:W-:Y:S01]  /*0cf0*/  STS.U16 [R245+0x3e00], R74 ;  /* 0x003e004af5007388 */ /* 0x000fe20000000400 */
[----:B0-----:R-:W-:Y:S01]  /*0d00*/  IMAD.MOV.U32 R14, RZ, RZ, -0x800000 ;  /* 0xff800000ff0e7424 */ /* 0x001fe200078e00ff */
[----:B------:R-:W-:Y:S01]  /*0d10*/  CS2R R66, SRZ ;  /* 0x0000000000427805 */ /* 0x000fe2000001ff00 */
[----:B------:R-:W-:Y:S01]  /*0d20*/  IMAD.MOV.U32 R8, RZ, RZ, -0x800000 ;  /* 0xff800000ff087424 */ /* 0x000fe200078e00ff */
[----:B------:R0:W-:Y:S01]  /*0d30*/  STS.U16 [R245+0x2600], R60 ;  /* 0x0026003cf5007388 */ /* 0x0001e20000000400 */
[----:B------:R-:W-:-:S03]  /*0d40*/  CS2R R62, SRZ ;  /* 0x00000000003e7805 */ /* 0x000fc6000001ff00 */
[----:B------:R1:W-:Y:S04]  /*0d50*/  STS.U16 [R245+0x2a00], R64 ;  /* 0x002a0040f5007388 */ /* 0x0003e80000000400 */
[----:B------:R2:W-:Y:S01]  /*0d60*/  STS.U16 [R245+0x2e00], R4 ;  /* 0x002e0004f5007388 */ /* 0x0005e20000000400 */
[----:B0-----:R-:W-:-:S03]  /*0d70*/  CS2R R60, SRZ ;  /* 0x00000000003c7805 */ /* 0x001fc6000001ff00 */
[----:B------:R0:W-:Y:S01]  /*0d80*/  STS.U16 [R245+0x3200], R2 ;  /* 0x00320002f5007388 */ /* 0x0001e20000000400 */
[----:B-1----:R-:W-:-:S03]  /*0d90*/  CS2R R64, SRZ ;  /* 0x0000000000407805 */ /* 0x002fc6000001ff00 */
[----:B------:R1:W-:Y:S01]  /*0da0*/  STS.U16 [R245+0x3600], R6 ;  /* 0x00360006f5007388 */ /* 0x0003e20000000400 */
[----:B--2---:R-:W-:Y:S01]  /*0db0*/  MOV R4, 0x3f800000 ;  /* 0x3f80000000047802 */ /* 0x004fe20000000f00 */
[----:B0-----:R-:W-:Y:S02]  /*0dc0*/  IMAD.MOV.U32 R2, RZ, RZ, 0x3f800000 ;  /* 0x3f800000ff027424 */ /* 0x001fe400078e00ff */
[----:B-1----:R-:W-:Y:S01]  /*0dd0*/  IMAD.MOV.U32 R6, RZ, RZ, 0x3f800000 ;  /* 0x3f800000ff067424 */ /* 0x002fe200078e00ff */
[----:B------:R-:W-:Y:S05]  /*0de0*/  @!P0 BRA `(.L_x_0) ;  /* 0x00003a7000008947 */ /* 0x000fea0003800000 */
[----:B------:R-:W-:Y:S01]  /*0df0*/  LOP3.LUT R252, R75, 0x1c, RZ, 0xc0, !PT ;  /* 0x0000001c4bfc7812 */ /* 0x000fe200078ec0ff */
[----:B------:R-:W-:Y:S01]  /*0e00*/  IMAD R4, R18, c[0x0][0x1b4], RZ ;  /* 0x00006d0012047a24 */ /* 0x000fe200078e02ff */
[----:B------:R-:W-:Y:S01]  /*0e10*/  SHF.R.U32.HI R0, RZ, 0x3, R29 ;  /* 0x00000003ff007819 */ /* 0x000fe2000001161d */
[----:B------:R-:W-:Y:S01]  /*0e20*/  IMAD R2, R27, c[0x0][0x1b0], RZ ;  /* 0x00006c001b027a24 */ /* 0x000fe200078e02ff */
[----:B------:R-:W-:Y:S01]  /*0e30*/  LOP3.LUT R3, R75, 0x7f, RZ, 0xc0, !PT ;  /* 0x0000007f4b037812 */ /* 0x000fe200078ec0ff */
[----:B------:R-:W-:Y:S01]  /*0e40*/  IMAD.SHL.U32 R19, R252, 0x8, RZ ;  /* 0x00000008fc137824 */ /* 0x000fe200078e00ff */
[----:B------:R-:W-:Y:S01]  /*0e50*/  ISETP.NE.U32.AND P0, PT, R31, RZ, PT ;  /* 0x000000ff1f00720c */ /* 0x000fe20003f05070 */
[----:B------:R-:W-:Y:S01]  /*0e60*/  IMAD.SHL.U32 R5, R4, 0x2, RZ ;  /* 0x0000000204057824 */ /* 0x000fe200078e00ff */
[----:B------:R-:W-:Y:S01]  /*0e70*/  LOP3.LUT R6, R0, 0x1c, RZ, 0xc0, !PT ;  /* 0x0000001c00067812 */ /* 0x000fe200078ec0ff */
[C---:B------:R-:W-:Y:S01]  /*0e80*/  IMAD.SHL.U32 R18, R3.reuse, 0x2, RZ ;  /* 0x0000000203127824 */ /* 0x040fe200078e00ff */
[----:B------:R-:W-:Y:S01]  /*0e90*/  SHF.L.U32 R0, R2, 0x1, RZ ;  /* 0x0000000102007819 */ /* 0x000fe200000006ff */
[----:B------:R-:W-:Y:S01]  /*0ea0*/  IMAD.MOV.U32 R55, RZ, RZ, c[0x0][0x1b8] ;  /* 0x00006e00ff377624 */ /* 0x000fe200078e00ff */
[----:B------:R-:W-:Y:S01]  /*0eb0*/  SEL R7, RZ, 0x110, !P0 ;  /* 0x00000110ff077807 */ /* 0x000fe20004000000 */
[----:B------:R-:W-:Y:S01]  /*0ec0*/  IMAD R3, R3, c[0x0][0x1a8], RZ ;  /* 0x00006a0003037a24 */ /* 0x000fe200078e02ff */
[----:B------:R-:W-:Y:S01]  /*0ed0*/  IADD3 R19, R19, R6, RZ ;  /* 0x0000000613137210 */ /* 0x000fe20007ffe0ff */
[----:B------:R-:W-:Y:S01]  /*0ee0*/  IMAD R6, R20, c[0x0][0x1b8], RZ ;  /* 0x00006e0014067a24 */ /* 0x000fe200078e02ff */
[----:B------:R-:W-:Y:S01]  /*0ef0*/  IADD3 R133, P0, P1, R5, c[0x0][0x170], R0 ;  /* 0x00005c0005857a10 */ /* 0x000fe2000791e000 */
[----:B------:R-:W-:Y:S01]  /*0f00*/  IMAD R0, R27, c[0x0][0x1a0], RZ ;  /* 0x000068001b007a24 */ /* 0x000fe200078e02ff */
[----:B------:R-:W-:Y:S01]  /*0f10*/  LOP3.LUT R18, R7, R18, RZ, 0x3c, !PT ;  /* 0x0000001207127212 */ /* 0x000fe200078e3cff */
[----:B------:R-:W-:Y:S01]  /*0f20*/  IMAD.HI R7, R4, 0x2, RZ ;  /* 0x0000000204077827 */ /* 0x000fe200078e02ff */
[----:B------:R-:W-:Y:S01]  /*0f30*/  LOP3.LUT R5, R21, 0x7c, RZ, 0xc0, !PT ;  /* 0x0000007c15057812 */ /* 0x000fe200078ec0ff */
[----:B------:R-:W-:Y:S01]  /*0f40*/  CS2R R84, SRZ ;  /* 0x0000000000547805 */ /* 0x000fe2000001ff00 */
[----:B------:R-:W-:Y:S01]  /*0f50*/  LOP3.LUT R8, R75, 0xe0, RZ, 0xc0, !PT ;  /* 0x000000e04b087812 */ /* 0x000fe200078ec0ff */
[----:B------:R-:W-:Y:S01]  /*0f60*/  IMAD.HI R4, R2, 0x2, RZ ;  /* 0x0000000202047827 */ /* 0x000fe200078e02ff */
[----:B------:R-:W-:Y:S01]  /*0f70*/  SHF.L.U32 R2, R0, 0x1, RZ ;  /* 0x0000000100027819 */ /* 0x000fe200000006ff */
[----:B------:R-:W-:Y:S01]  /*0f80*/  CS2R R86, SRZ ;  /* 0x0000000000567805 */ /* 0x000fe2000001ff00 */
[----:B------:R-:W-:Y:S01]  /*0f90*/  SHF.R.U32.HI R20, RZ, 0x1, R8 ;  /* 0x00000001ff147819 */ /* 0x000fe20000011608 */
[----:B------:R-:W-:Y:S01]  /*0fa0*/  IMAD R9, R55, 0x4, R6 ;  /* 0x0000000437097824 */ /* 0x000fe200078e0206 */
[----:B------:R-:W-:Y:S01]  /*0fb0*/  IADD3.X R61, R7, c[0x0][0x174], R4, P0, P1 ;  /* 0x00005d00073d7a10 */ /* 0x000fe200007e2404 */
[----:B------:R-:W-:Y:S01]  /*0fc0*/  IMAD R11, R252, 0x20, R5 ;  /* 0x00000020fc0b7824 */ /* 0x000fe200078e0205 */
[----:B------:R-:W-:Y:S01]  /*0fd0*/  SHF.L.U32 R12, R75, 0x7, RZ ;  /* 0x000000074b0c7819 */ /* 0x000fe200000006ff */
[----:B------:R-:W-:Y:S01]  /*0fe0*/  IMAD.SHL.U32 R5, R3, 0x2, RZ ;  /* 0x0000000203057824 */ /* 0x000fe200078e00ff */
[----:B------:R-:W-:Y:S01]  /*0ff0*/  LEA R4, R55, R9, 0x2 ;  /* 0x0000000937047211 */ /* 0x000fe200078e10ff */
[----:B------:R-:W-:Y:S01]  /*1000*/  IMAD.HI R0, R0, 0x2, RZ ;  /* 0x0000000200007827 */ /* 0x000fe200078e02ff */
[----:B------:R-:W-:Y:S01]  /*1010*/  LOP3.LUT R20, R11, R20, RZ, 0x3c, !PT ;  /* 0x000000140b147212 */ /* 0x000fe200078e3cff */
[----:B------:R-:W-:Y:S01]  /*1020*/  CS2R R66, SRZ ;  /* 0x0000000000427805 */ /* 0x000fe2000001ff00 */
[----:B------:R-:W-:Y:S01]  /*1030*/  IADD3 R177, P0, P1, R5, c[0x0][0x168], R2 ;  /* 0x00005a0005b17a10 */ /* 0x000fe2000791e002 */
[----:B------:R-:W-:Y:S01]  /*1040*/  IMAD R5, R55, 0x4, R4 ;  /* 0x0000000437057824 */ /* 0x000fe200078e0204 */
[----:B------:R-:W-:Y:S01]  /*1050*/  LOP3.LUT R21, R75, 0x10, RZ, 0xc0, !PT ;  /* 0x000000104b157812 */ /* 0x000fe200078ec0ff */
[----:B------:R-:W-:Y:S01]  /*1060*/  IMAD.SHL.U32 R11, R73, 0x10, RZ ;  /* 0x00000010490b7824 */ /* 0x000fe200078e00ff */
[----:B------:R-:W-:Y:S01]  /*1070*/  LEA R170, P2, R4, R133, 0x1 ;  /* 0x0000008504aa7211 */ /* 0x000fe200078408ff */
[----:B------:R-:W-:Y:S01]  /*1080*/  IMAD R7, R55, 0x4, R5 ;  /* 0x0000000437077824 */ /* 0x000fe200078e0205 */
[----:B------:R-:W-:Y:S01]  /*1090*/  SHF.R.U32.HI R2, RZ, 0x7, R75 ;  /* 0x00000007ff027819 */ /* 0x000fe2000001164b */
[----:B------:R-:W-:Y:S01]  /*10a0*/  IMAD.HI R3, R3, 0x2, RZ ;  /* 0x0000000203037827 */ /* 0x000fe200078e02ff */
[C---:B------:R-:W-:Y:S01]  /*10b0*/  LOP3.LUT R27, R11.reuse, 0x30, R80, 0x78, !PT ;  /* 0x000000300b1b7812 */ /* 0x040fe200078e7850 */
[----:B------:R-:W-:Y:S01]  /*10c0*/  CS2R R96, SRZ ;  /* 0x0000000000607805 */ /* 0x000fe2000001ff00 */
[----:B------:R-:W-:Y:S01]  /*10d0*/  LOP3.LUT R25, R11, 0x780, R12, 0xf8, !PT ;  /* 0x000007800b197812 */ /* 0x000fe200078ef80c */
[----:B------:R-:W-:Y:S01]  /*10e0*/  IMAD R10, R55, 0x4, R7 ;  /* 0x00000004370a7824 */ /* 0x000fe200078e0207 */
[----:B------:R-:W-:Y:S01]  /*10f0*/  IADD3.X R63, R3, c[0x0][0x16c], R0, P0, P1 ;  /* 0x00005b00033f7a10 */ /* 0x000fe200007e2400 */
[C---:B------:R-:W-:Y:S01]  /*1100*/  IMAD R27, R8.reuse, 0x20, R27 ;  /* 0x00000020081b7824 */ /* 0x040fe200078e021b */
[----:B------:R-:W-:Y:S01]  /*1110*/  LEA R8, R8, R11, 0x6 ;  /* 0x0000000b08087211 */ /* 0x000fe200078e30ff */
[----:B------:R-:W-:Y:S01]  /*1120*/  IMAD R12, R73, 0x80, R11 ;  /* 0x00000080490c7824 */ /* 0x000fe200078e020b */
[----:B------:R-:W-:Y:S01]  /*1130*/  LEA R11, R55, R10, 0x2 ;  /* 0x0000000a370b7211 */ /* 0x000fe200078e10ff */
[----:B------:R-:W-:Y:S01]  /*1140*/  IMAD R27, R73, 0x80, R27 ;  /* 0x00000080491b7824 */ /* 0x000fe200078e021b */
[----:B------:R-:W-:Y:S01]  /*1150*/  LEA R172, P1, R9, R133, 0x1 ;  /* 0x0000008509ac7211 */ /* 0x000fe200078208ff */
[----:B------:R-:W-:Y:S01]  /*1160*/  IMAD.MOV.U32 R72, RZ, RZ, -0x800000 ;  /* 0xff800000ff487424 */ /* 0x000fe200078e00ff */
[----:B------:R-:W-:Y:S01]  /*1170*/  LOP3.LUT R14, R12, 0x10, R80, 0x78, !PT ;  /* 0x000000100c0e7812 */ /* 0x000fe200078e7850 */
[----:B------:R-:W-:Y:S01]  /*1180*/  IMAD R12, R55, 0x4, R11 ;  /* 0x00000004370c7824 */ /* 0x000fe200078e020b */
[----:B------:R-:W-:Y:S01]  /*1190*/  LEA.HI.X.SX32 R171, R4, R61, 0x1, P2 ;  /* 0x0000003d04ab7211 */ /* 0x000fe200010f0eff */
[----:B------:R-:W-:Y:S01]  /*11a0*/  IMAD.MOV.U32 R69, RZ, RZ, -0x800000 ;  /* 0xff800000ff457424 */ /* 0x000fe200078e00ff */
[----:B------:R-:W-:Y:S01]  /*11b0*/  LEA R166, P2, R7, R133, 0x1 ;  /* 0x0000008507a67211 */ /* 0x000fe200078408ff */
[----:B------:R-:W-:Y:S01]  /*11c0*/  IMAD R21, R21, 0x40, R14 ;  /* 0x0000004015157824 */ /* 0x000fe200078e020e */
[----:B------:R-:W-:Y:S01]  /*11d0*/  LEA R13, R55, R12, 0x2 ;  /* 0x0000000c370d7211 */ /* 0x000fe200078e10ff */
[----:B------:R-:W-:Y:S01]  /*11e0*/  IMAD.MOV.U32 R88, RZ, RZ, -0x800000 ;  /* 0xff800000ff587424 */ /* 0x000fe200078e00ff */
[----:B------:R-:W-:Y:S01]  /*11f0*/  LEA.HI.X.SX32 R173, R9, R61, 0x1, P1 ;  /* 0x0000003d09ad7211 */ /* 0x000fe200008f0eff */
[----:B------:R-:W-:Y:S01]  /*1200*/  CS2R R98, SRZ ;  /* 0x0000000000627805 */ /* 0x000fe2000001ff00 */
[----:B------:R-:W-:Y:S01]  /*1210*/  LEA R14, R55, R13, 0x2 ;  /* 0x0000000d370e7211 */ /* 0x000fe200078e10ff */
[----:B------:R-:W-:Y:S01]  /*1220*/  CS2R R128, SRZ ;  /* 0x0000000000807805 */ /* 0x000fe2000001ff00 */
[----:B------:R-:W-:Y:S01]  /*1230*/  LEA R168, P1, R5, R133, 0x1 ;  /* 0x0000008505a87211 */ /* 0x000fe200078208ff */
[----:B------:R-:W-:Y:S01]  /*1240*/  CS2R R130, SRZ ;  /* 0x0000000000827805 */ /* 0x000fe2000001ff00 */
[----:B------:R-:W-:Y:S01]  /*1250*/  LEA.HI.X.SX32 R167, R7, R61, 0x1, P2 ;  /* 0x0000003d07a77211 */ /* 0x000fe200010f0eff */
[----:B------:R-:W-:Y:S01]  /*1260*/  IMAD R15, R55, 0x4, R14 ;  /* 0x00000004370f7824 */ /* 0x000fe200078e020e */
[----:B------:R-:W-:Y:S01]  /*1270*/  LEA R162, P2, R11, R133, 0x1 ;  /* 0x000000850ba27211 */ /* 0x000fe200078408ff */
[----:B------:R-:W-:Y:S01]  /*1280*/  CS2R R116, SRZ ;  /* 0x0000000000747805 */ /* 0x000fe2000001ff00 */
[----:B------:R-:W-:Y:S01]  /*1290*/  LEA.HI.X.SX32 R169, R5, R61, 0x1, P1 ;  /* 0x0000003d05a97211 */ /* 0x000fe200008f0eff */
[----:B------:R-:W-:Y:S01]  /*12a0*/  IMAD R16, R55, 0x4, R15 ;  /* 0x0000000437107824 */ /* 0x000fe200078e020f */
[C---:B------:R-:W-:Y:S01]  /*12b0*/  LEA R164, P1, R10.reuse, R133, 0x1 ;  /* 0x000000850aa47211 */ /* 0x040fe200078208ff */
        /* <DEDUP_REMOVED lines=17> */
[-C--:B------:R-:W-:Y:S01]  /*13d0*/  LEA.HI.X.SX32 R155, R15, R61.reuse, 0x1, P2 ;  /* 0x0000003d0f9b7211 */ /* 0x080fe200010f0eff */
[----:B------:R-:W-:Y:S01]  /*13e0*/  IMAD R28, R55, 0x4, R26 ;  /* 0x00000004371c7824 */ /* 0x000fe200078e021a */
[----:B------:R-:W-:-:S02]  /*13f0*/  LEA.HI.X.SX32 R157, R14, R61, 0x1, P1 ;  /* 0x0000003d0e9d7211 */ /* 0x000fc400008f0eff */
[-C--:B------:R-:W-:Y:S01]  /*1400*/  LEA R152, P1, R16, R133.reuse, 0x1 ;  /* 0x0000008510987211 */ /* 0x080fe200078208ff */
[C---:B------:R-:W-:Y:S01]  /*1410*/  IMAD R29, R55.reuse, 0x4, R28 ;  /* 0x00000004371d7824 */ /* 0x040fe200078e021c */
[----:B------:R-:W-:Y:S02]  /*1420*/  LEA R150, P2, R22, R133, 0x1 ;  /* 0x0000008516967211 */ /* 0x000fe400078408ff */
[-C--:B------:R-:W-:Y:S01]  /*1430*/  LEA.HI.X.SX32 R153, R16, R61.reuse, 0x1, P1 ;  /* 0x0000003d10997211 */ /* 0x080fe200008f0eff */
[C---:B------:R-:W-:Y:S01]  /*1440*/  IMAD R35, R55.reuse, 0x4, R29 ;  /* 0x0000000437237824 */ /* 0x040fe200078e021d */
[----:B------:R-:W-:Y:S02]  /*1450*/  SGXT.U32 R2, R2, 0x1 ;  /* 0x000000010202781a */ /* 0x000fe40000000000 */
[----:B------:R-:W-:Y:S01]  /*1460*/  LEA.HI.X.SX32 R151, R22, R61, 0x1, P2 ;  /* 0x0000003d16977211 */ /* 0x000fe200010f0eff */
[----:B------:R-:W-:Y:S01]  /*1470*/  IMAD R15, R55, 0x4, R35 ;  /* 0x00000004370f7824 */ /* 0x000fe200078e0223 */
[----:B------:R-:W-:Y:S01]  /*1480*/  LEA R148, P1, R23, R133, 0x1 ;  /* 0x0000008517947211 */ /* 0x000fe200078208ff */
[----:B------:R-:W-:Y:S01]  /*1490*/  IMAD R2, R2, c[0x0][0x1a4], RZ ;  /* 0x0000690002027a24 */ /* 0x000fe200078e02ff */
[----:B------:R-:W-:Y:S01]  /*14a0*/  MOV R65, c[0x0][0x1a4] ;  /* 0x0000690000417a02 */ /* 0x000fe20000000f00 */
[----:B------:R-:W-:Y:S01]  /*14b0*/  IMAD R39, R55, 0x4, R15 ;  /* 0x0000000437277824 */ /* 0x000fe200078e020f */
[----:B------:R-:W-:-:S02]  /*14c0*/  LEA.HI.X.SX32 R149, R23, R61, 0x1, P1 ;  /* 0x0000003d17957211 */ /* 0x000fc400008f0eff */
[-C--:B------:R-:W-:Y:S01]  /*14d0*/  LEA R146, P2, R24, R133.reuse, 0x1 ;  /* 0x0000008518927211 */ /* 0x080fe200078408ff */
[----:B------:R-:W-:Y:S01]  /*14e0*/  IMAD R16, R55, 0x4, R39 ;  /* 0x0000000437107824 */ /* 0x000fe200078e0227 */
[----:B------:R-:W-:Y:S01]  /*14f0*/  LEA R144, P3, R26, R133, 0x1 ;  /* 0x000000851a907211 */ /* 0x000fe200078608ff */
[----:B------:R-:W-:Y:S01]  /*1500*/  IMAD R0, R65, 0x2, R2 ;  /* 0x0000000241007824 */ /* 0x000fe200078e0202 */
[-C--:B------:R-:W-:Y:S02]  /*1510*/  LEA.HI.X.SX32 R147, R24, R61.reuse, 0x1, P2 ;  /* 0x0000003d18937211 */ /* 0x080fe400010f0eff */
[----:B------:R-:W-:Y:S02]  /*1520*/  LEA R22, R55, R16, 0x2 ;  /* 0x0000001037167211 */ /* 0x000fe400078e10ff */
[----:B------:R-:W-:Y:S02]  /*1530*/  LEA R3, R65, R0, 0x1 ;  /* 0x0000000041037211 */ /* 0x000fe400078e08ff */
[----:B------:R-:W-:Y:S01]  /*1540*/  LEA.HI.X.SX32 R145, R26, R61, 0x1, P3 ;  /* 0x0000003d1a917211 */ /* 0x000fe200018f0eff */
[----:B------:R-:W-:Y:S01]  /*1550*/  IMAD R23, R55, 0x4, R22 ;  /* 0x0000000437177824 */ /* 0x000fe200078e0216 */
[----:B------:R-:W-:-:S02]  /*1560*/  LEA R4, R65, R3, 0x1 ;  /* 0x0000000341047211 */ /* 0x000fc400078e08ff */
[----:B------:R-:W-:Y:S02]  /*1570*/  LEA R30, P1, R28, R133, 0x1 ;  /* 0x000000851c1e7211 */ /* 0x000fe400078208ff */
[----:B------:R-:W-:Y:S02]  /*1580*/  LEA R24, R55, R23, 0x2 ;  /* 0x0000001737187211 */ /* 0x000fe400078e10ff */
[----:B------:R-:W-:Y:S02]  /*1590*/  LEA R174, P0, R6, R133, 0x1 ;  /* 0x0000008506ae7211 */ /* 0x000fe400078008ff */
[----:B------:R-:W-:Y:S01]  /*15a0*/  LEA R5, R65, R4, 0x1 ;  /* 0x0000000441057211 */ /* 0x000fe200078e08ff */
[----:B------:R-:W-:Y:S01]  /*15b0*/  IMAD R26, R55, 0x4, R24 ;  /* 0x00000004371a7824 */ /* 0x000fe200078e0218 */
[----:B------:R-:W-:Y:S02]  /*15c0*/  LEA.HI.X.SX32 R31, R28, R61, 0x1, P1 ;  /* 0x0000003d1c1f7211 */ /* 0x000fe400008f0eff */
[----:B------:R-:W-:-:S02]  /*15d0*/  LEA R34, P3, R35, R133, 0x1 ;  /* 0x0000008523227211 */ /* 0x000fc400078608ff */
[----:B------:R-:W-:Y:S02]  /*15e0*/  LEA R36, P1, R15, R133, 0x1 ;  /* 0x000000850f247211 */ /* 0x000fe400078208ff */
[----:B------:R-:W-:Y:S02]  /*15f0*/  LEA R28, R55, R26, 0x2 ;  /* 0x0000001a371c7211 */ /* 0x000fe400078e10ff */
[----:B------:R-:W-:Y:S02]  /*1600*/  LEA.HI.X.SX32 R175, R6, R61, 0x1, P0 ;  /* 0x0000003d06af7211 */ /* 0x000fe400000f0eff */
[----:B------:R-:W-:Y:S02]  /*1610*/  LEA R6, R65, R5, 0x1 ;  /* 0x0000000541067211 */ /* 0x000fe400078e08ff */
[-C--:B------:R-:W-:Y:S02]  /*1620*/  LEA.HI.X.SX32 R35, R35, R61.reuse, 0x1, P3 ;  /* 0x0000003d23237211 */ /* 0x080fe400018f0eff */
[----:B------:R-:W-:Y:S01]  /*1630*/  LEA.HI.X.SX32 R37, R15, R61, 0x1, P1 ;  /* 0x0000003d0f257211 */ /* 0x000fe200008f0eff */
[----:B------:R-:W-:Y:S01]  /*1640*/  IMAD R15, R55, 0x4, R28 ;  /* 0x00000004370f7824 */ /* 0x000fe200078e021c */
[----:B------:R-:W-:-:S02]  /*1650*/  LEA R32, P2, R29, R133, 0x1 ;  /* 0x000000851d207211 */ /* 0x000fc400078408ff */
[C---:B------:R-:W-:Y:S02]  /*1660*/  LEA R40, P3, R16.reuse, R133, 0x1 ;  /* 0x0000008510287211 */ /* 0x040fe400078608ff */
[----:B------:R-:W-:Y:S02]  /*1670*/  LEA R7, R65, R6, 0x1 ;  /* 0x0000000641077211 */ /* 0x000fe400078e08ff */
[-C--:B------:R-:W-:Y:S02]  /*1680*/  LEA.HI.X.SX32 R33, R29, R61.reuse, 0x1, P2 ;  /* 0x0000003d1d217211 */ /* 0x080fe400010f0eff */
[----:B------:R-:W-:Y:S02]  /*1690*/  LEA.HI.X.SX32 R41, R16, R61, 0x1, P3 ;  /* 0x0000003d10297211 */ /* 0x000fe400018f0eff */
[-C--:B------:R-:W-:Y:S02]  /*16a0*/  LEA R38, P2, R39, R133.reuse, 0x1 ;  /* 0x0000008527267211 */ /* 0x080fe400078408ff */
[----:B------:R-:W-:-:S02]  /*16b0*/  LEA R42, P1, R22, R133, 0x1 ;  /* 0x00000085162a7211 */ /* 0x000fc400078208ff */
[----:B------:R-:W-:Y:S02]  /*16c0*/  LEA R16, R55, R15, 0x2 ;  /* 0x0000000f37107211 */ /* 0x000fe400078e10ff */
[----:B------:R-:W-:Y:S02]  /*16d0*/  LEA R9, R65, R7, 0x1 ;  /* 0x0000000741097211 */ /* 0x000fe400078e08ff */
[-C--:B------:R-:W-:Y:S02]  /*16e0*/  LEA.HI.X.SX32 R39, R39, R61.reuse, 0x1, P2 ;  /* 0x0000003d27277211 */ /* 0x080fe400010f0eff */
[----:B------:R-:W-:Y:S01]  /*16f0*/  LEA.HI.X.SX32 R43, R22, R61, 0x1, P1 ;  /* 0x0000003d162b7211 */ /* 0x000fe200008f0eff */
[----:B------:R-:W-:Y:S01]  /*1700*/  IMAD R22, R55, 0x4, R16 ;  /* 0x0000000437167824 */ /* 0x000fe200078e0210 */
[----:B------:R-:W-:Y:S02]  /*1710*/  LEA R10, R65, R9, 0x1 ;  /* 0x00000009410a7211 */ /* 0x000fe400078e08ff */
[----:B------:R-:W-:-:S02]  /*1720*/  LEA R44, P2, R23, R133, 0x1 ;  /* 0x00000085172c7211 */ /* 0x000fc400078408ff */
[C---:B------:R-:W-:Y:S02]  /*1730*/  LEA R46, P3, R24.reuse, R133, 0x1 ;  /* 0x00000085182e7211 */ /* 0x040fe400078608ff */
[----:B------:R-:W-:Y:S02]  /*1740*/  LEA R11, R65, R10, 0x1 ;  /* 0x0000000a410b7211 */ /* 0x000fe400078e08ff */
[-C--:B------:R-:W-:Y:S02]  /*1750*/  LEA.HI.X.SX32 R45, R23, R61.reuse, 0x1, P2 ;  /* 0x0000003d172d7211 */ /* 0x080fe400010f0eff */
[----:B------:R-:W-:Y:S02]  /*1760*/  LEA.HI.X.SX32 R47, R24, R61, 0x1, P3 ;  /* 0x0000003d182f7211 */ /* 0x000fe400018f0eff */
[----:B------:R-:W-:Y:S02]  /*1770*/  LEA R52, P3, R15, R133, 0x1 ;  /* 0x000000850f347211 */ /* 0x000fe400078608ff */
[----:B------:R-:W-:-:S02]  /*1780*/  LEA R23, R55, R22, 0x2 ;  /* 0x0000001637177211 */ /* 0x000fc400078e10ff */
[----:B------:R-:W-:Y:S02]  /*1790*/  LEA R12, R65, R11, 0x1 ;  /* 0x0000000b410c7211 */ /* 0x000fe400078e08ff */
[----:B------:R-:W-:Y:S01]  /*17a0*/  LEA.HI.X.SX32 R53, R15, R61, 0x1, P3 ;  /* 0x0000003d0f357211 */ /* 0x000fe200018f0eff */
[----:B------:R-:W-:Y:S01]  /*17b0*/  IMAD R15, R55, 0x4, R23 ;  /* 0x00000004370f7824 */ /* 0x000fe200078e0217 */
[----:B------:R-:W-:Y:S02]  /*17c0*/  LEA R13, R65, R12, 0x1 ;  /* 0x0000000c410d7211 */ /* 0x000fe400078e08ff */
[-C--:B------:R-:W-:Y:S02]  /*17d0*/  LEA R48, P1, R26, R133.reuse, 0x1 ;  /* 0x000000851a307211 */ /* 0x080fe400078208ff */
[-C--:B------:R-:W-:Y:S02]  /*17e0*/  LEA R50, P2, R28, R133.reuse, 0x1 ;  /* 0x000000851c327211 */ /* 0x080fe400078408ff */
[----:B------:R-:W-:-:S02]  /*17f0*/  LEA R132, P4, R15, R133, 0x1 ;  /* 0x000000850f847211 */ /* 0x000fc400078808ff */
[----:B------:R-:W-:Y:S02]  /*1800*/  LEA R14, R65, R13, 0x1 ;  /* 0x0000000d410e7211 */ /* 0x000fe400078e08ff */
[-C--:B------:R-:W-:Y:S02]  /*1810*/  LEA.HI.X.SX32 R49, R26, R61.reuse, 0x1, P1 ;  /* 0x0000003d1a317211 */ /* 0x080fe400008f0eff */
[----:B------:R-:W-:Y:S01]  /*1820*/  LEA.HI.X.SX32 R51, R28, R61, 0x1, P2 ;  /* 0x0000003d1c337211 */ /* 0x000fe200010f0eff */
[----:B------:R-:W-:Y:S01]  /*1830*/  IMAD.MOV.U32 R28, RZ, RZ, -0x800000 ;  /* 0xff800000ff1c7424 */ /* 0x000fe200078e00ff */
[-C--:B------:R-:W-:Y:S02]  /*1840*/  LEA R54, P1, R16, R133.reuse, 0x1 ;  /* 0x0000008510367211 */ /* 0x080fe400078208ff */
[-C--:B------:R-:W-:Y:S02]  /*1850*/  LEA R56, P2, R22, R133.reuse, 0x1 ;  /* 0x0000008516387211 */ /* 0x080fe400078408ff */
[----:B------:R-:W-:-:S02]  /*1860*/  LEA R58, P3, R23, R133, 0x1 ;  /* 0x00000085173a7211 */ /* 0x000fc400078608ff */
[----:B------:R-:W-:Y:S02]  /*1870*/  LEA.HI.X.SX32 R133, R15, R61, 0x1, P4 ;  /* 0x0000003d0f857211 */ /* 0x000fe400020f0eff */
[----:B------:R-:W-:Y:S02]  /*1880*/  LEA R250, P0, R2, R177, 0x1 ;  /* 0x000000b102fa7211 */ /* 0x000fe400078008ff */
[C---:B------:R-:W-:Y:S02]  /*1890*/  LEA R15, R65.reuse, R14, 0x1 ;  /* 0x0000000e410f7211 */ /* 0x040fe400078e08ff */
[----:B------:R-:W-:Y:S01]  /*18a0*/  LEA.HI.X.SX32 R55, R16, R61, 0x1, P1 ;  /* 0x0000003d10377211 */ /* 0x000fe200008f0eff */
[----:B------:R-:W-:Y:S01]  /*18b0*/  IMAD.MOV.U32 R16, RZ, RZ, 0x3f800000 ;  /* 0x3f800000ff107424 */ /* 0x000fe200078e00ff */
[----:B------:R-:W-:Y:S01]  /*18c0*/  LEA.HI.X.SX32 R251, R2, R63, 0x1, P0 ;  /* 0x0000003f02fb7211 */ /* 0x000fe200000f0eff */
[----:B------:R-:W-:Y:S01]  /*18d0*/  IMAD R2, R65, 0x2, R15 ;  /* 0x0000000241027824 */ /* 0x000fe200078e020f */
[----:B------:R-:W-:-:S02]  /*18e0*/  LEA R248, P1, R0, R177, 0x1 ;  /* 0x000000b100f87211 */ /* 0x000fc400078208ff */
[----:B------:R-:W-:Y:S02]  /*18f0*/  LEA R246, P0, R3, R177, 0x1 ;  /* 0x000000b103f67211 */ /* 0x000fe400078008ff */
[----:B------:R-:W-:Y:S02]  /*1900*/  LEA.HI.X.SX32 R249, R0, R63, 0x1, P1 ;  /* 0x0000003f00f97211 */ /* 0x000fe400008f0eff */
[----:B------:R-:W-:Y:S02]  /*1910*/  LEA R0, R65, R2, 0x1 ;  /* 0x0000000241007211 */ /* 0x000fe400078e08ff */
[----:B------:R-:W-:Y:S02]  /*1920*/  LEA.HI.X.SX32 R57, R22, R61, 0x1, P2 ;  /* 0x0000003d16397211 */ /* 0x000fe400010f0eff */
[----:B------:R-:W-:Y:S01]  /*1930*/  LEA.HI.X.SX32 R247, R3, R63, 0x1, P0 ;  /* 0x0000003f03f77211 */ /* 0x000fe200000f0eff */
[----:B------:R-:W-:Y:S01]  /*1940*/  IMAD R3, R65, 0x2, R0 ;  /* 0x0000000241037824 */ /* 0x000fe200078e0200 */
[----:B------:R-:W-:-:S02]  /*1950*/  LEA R242, P2, R4, R177, 0x1 ;  /* 0x000000b104f27211 */ /* 0x000fc400078408ff */
[----:B------:R-:W-:Y:S02]  /*1960*/  LEA R240, P0, R5, R177, 0x1 ;  /* 0x000000b105f07211 */ /* 0x000fe400078008ff */
[----:B------:R-:W-:Y:S02]  /*1970*/  LEA.HI.X.SX32 R243, R4, R63, 0x1, P2 ;  /* 0x0000003f04f37211 */ /* 0x000fe400010f0eff */
[----:B------:R-:W-:Y:S02]  /*1980*/  LEA R4, R65, R3, 0x1 ;  /* 0x0000000341047211 */ /* 0x000fe400078e08ff */
[----:B------:R-:W-:Y:S02]  /*1990*/  LEA.HI.X.SX32 R241, R5, R63, 0x1, P0 ;  /* 0x0000003f05f17211 */ /* 0x000fe400000f0eff */
[-C--:B------:R-:W-:Y:S01]  /*19a0*/  LEA R238, P1, R6, R177.reuse, 0x1 ;  /* 0x000000b106ee7211 */ /* 0x080fe200078208ff */
[----:B------:R-:W-:Y:S01]  /*19b0*/  IMAD R5, R65, 0x2, R4 ;  /* 0x0000000241057824 */ /* 0x000fe200078e0204 */
[----:B------:R-:W-:-:S02]  /*19c0*/  LEA R236, P2, R7, R177, 0x1 ;  /* 0x000000b107ec7211 */ /* 0x000fc400078408ff */
[----:B------:R-:W-:Y:S02]  /*19d0*/  LEA.HI.X.SX32 R239, R6, R63, 0x1, P1 ;  /* 0x0000003f06ef7211 */ /* 0x000fe400008f0eff */
[----:B------:R-:W-:Y:S02]  /*19e0*/  LEA R6, R65, R5, 0x1 ;  /* 0x0000000541067211 */ /* 0x000fe400078e08ff */
[----:B------:R-:W-:Y:S02]  /*19f0*/  LEA.HI.X.SX32 R237, R7, R63, 0x1, P2 ;  /* 0x0000003f07ed7211 */ /* 0x000fe400010f0eff */
[-C--:B------:R-:W-:Y:S01]  /*1a00*/  LEA R232, P0, R9, R177.reuse, 0x1 ;  /* 0x000000b109e87211 */ /* 0x080fe200078008ff */
[----:B------:R-:W-:Y:S01]  /*1a10*/  IMAD R7, R65, 0x2, R6 ;  /* 0x0000000241077824 */ /* 0x000fe200078e0206 */
[----:B------:R-:W-:Y:S02]  /*1a20*/  LEA R226, P2, R11, R177, 0x1 ;  /* 0x000000b10be27211 */ /* 0x000fe400078408ff */
[----:B------:R-:W-:-:S02]  /*1a30*/  LEA.HI.X.SX32 R233, R9, R63, 0x1, P0 ;  /* 0x0000003f09e97211 */ /* 0x000fc400000f0eff */
[----:B------:R-:W-:Y:S02]  /*1a40*/  LEA.HI.X.SX32 R227, R11, R63, 0x1, P2 ;  /* 0x0000003f0be37211 */ /* 0x000fe400010f0eff */
[-C--:B------:R-:W-:Y:S02]  /*1a50*/  LEA R228, P1, R10, R177.reuse, 0x1 ;  /* 0x000000b10ae47211 */ /* 0x080fe400078208ff */
[----:B------:R-:W-:Y:S02]  /*1a60*/  LEA R214, P2, R14, R177, 0x1 ;  /* 0x000000b10ed67211 */ /* 0x000fe400078408ff */
[C---:B------:R-:W-:Y:S02]  /*1a70*/  LEA R9, R65.reuse, R7, 0x1 ;  /* 0x0000000741097211 */ /* 0x040fe400078e08ff */
[-C--:B------:R-:W-:Y:S02]  /*1a80*/  LEA.HI.X.SX32 R229, R10, R63.reuse, 0x1, P1 ;  /* 0x0000003f0ae57211 */ /* 0x080fe400008f0eff */
[----:B------:R-:W-:Y:S01]  /*1a90*/  LEA.HI.X.SX32 R215, R14, R63, 0x1, P2 ;  /* 0x0000003f0ed77211 */ /* 0x000fe200010f0eff */
[----:B------:R-:W-:Y:S01]  /*1aa0*/  IMAD R10, R65, 0x2, R9 ;  /* 0x00000002410a7824 */ /* 0x000fe200078e0209 */
[----:B------:R-:W-:-:S02]  /*1ab0*/  LEA R222, P0, R12, R177, 0x1 ;  /* 0x000000b10cde7211 */ /* 0x000fc400078008ff */
[CC--:B------:R-:W-:Y:S02]  /*1ac0*/  LEA R218, P1, R13.reuse, R177.reuse, 0x1 ;  /* 0x000000b10dda7211 */ /* 0x0c0fe400078208ff */
[----:B------:R-:W-:Y:S02]  /*1ad0*/  LEA R208, P2, R0, R177, 0x1 ;  /* 0x000000b100d07211 */ /* 0x000fe400078408ff */
[-C--:B------:R-:W-:Y:S02]  /*1ae0*/  LEA.HI.X.SX32 R223, R12, R63.reuse, 0x1, P0 ;  /* 0x0000003f0cdf7211 */ /* 0x080fe400000f0eff */
[-C--:B------:R-:W-:Y:S02]  /*1af0*/  LEA.HI.X.SX32 R219, R13, R63.reuse, 0x1, P1 ;  /* 0x0000003f0ddb7211 */ /* 0x080fe400008f0eff */
[----:B------:R-:W-:Y:S02]  /*1b00*/  LEA.HI.X.SX32 R209, R0, R63, 0x1, P2 ;  /* 0x0000003f00d17211 */ /* 0x000fe400010f0eff */
[----:B------:R-:W-:-:S02]  /*1b10*/  LEA R212, P0, R15, R177, 0x1 ;  /* 0x000000b10fd47211 */ /* 0x000fc400078008ff */
[C---:B------:R-:W-:Y:S02]  /*1b20*/  LEA R210, P1, R2.reuse, R177, 0x1 ;  /* 0x000000b102d27211 */ /* 0x040fe400078208ff */
[----:B------:R-:W-:Y:S02]  /*1b30*/  LEA R0, R65, R10, 0x1 ;  /* 0x0000000a41007211 */ /* 0x000fe400078e08ff */
[-C--:B------:R-:W-:Y:S02]  /*1b40*/  LEA.HI.X.SX32 R213, R15, R63.reuse, 0x1, P0 ;  /* 0x0000003f0fd57211 */ /* 0x080fe400000f0eff */
[----:B------:R-:W-:Y:S01]  /*1b50*/  LEA.HI.X.SX32 R211, R2, R63, 0x1, P1 ;  /* 0x0000003f02d37211 */ /* 0x000fe200008f0eff */
[----:B------:R-:W-:Y:S01]  /*1b60*/  IMAD R2, R65, 0x2, R0 ;  /* 0x0000000241027824 */ /* 0x000fe200078e0200 */
[-C--:B------:R-:W-:Y:S02]  /*1b70*/  LEA R206, P0, R3, R177.reuse, 0x1 ;  /* 0x000000b103ce7211 */ /* 0x080fe400078008ff */
[----:B------:R-:W-:-:S02]  /*1b80*/  LEA R204, P1, R4, R177, 0x1 ;  /* 0x000000b104cc7211 */ /* 0x000fc400078208ff */
[-C--:B------:R-:W-:Y:S02]  /*1b90*/  LEA.HI.X.SX32 R207, R3, R63.reuse, 0x1, P0 ;  /* 0x0000003f03cf7211 */ /* 0x080fe400000f0eff */
[----:B------:R-:W-:Y:S02]  /*1ba0*/  LEA R3, R65, R2, 0x1 ;  /* 0x0000000241037211 */ /* 0x000fe400078e08ff */
[----:B------:R-:W-:Y:S02]  /*1bb0*/  LEA.HI.X.SX32 R205, R4, R63, 0x1, P1 ;  /* 0x0000003f04cd7211 */ /* 0x000fe400008f0eff */
[-C--:B------:R-:W-:Y:S01]  /*1bc0*/  LEA R202, P2, R5, R177.reuse, 0x1 ;  /* 0x000000b105ca7211 */ /* 0x080fe200078408ff */
[----:B------:R-:W-:Y:S01]  /*1bd0*/  IMAD R4, R65, 0x2, R3 ;  /* 0x0000000241047824 */ /* 0x000fe200078e0203 */
[----:B------:R-:W-:Y:S02]  /*1be0*/  LEA R200, P0, R6, R177, 0x1 ;  /* 0x000000b106c87211 */ /* 0x000fe400078008ff */
[----:B------:R-:W-:-:S02]  /*1bf0*/  LEA.HI.X.SX32 R203, R5, R63, 0x1, P2 ;  /* 0x0000003f05cb7211 */ /* 0x000fc400010f0eff */
[----:B------:R-:W-:Y:S02]  /*1c00*/  LEA R198, P1, R7, R177, 0x1 ;  /* 0x000000b107c67211 */ /* 0x000fe400078208ff */
[----:B------:R-:W-:Y:S02]  /*1c10*/  LEA R5, R65, R4, 0x1 ;  /* 0x0000000441057211 */ /* 0x000fe400078e08ff */
[-C--:B------:R-:W-:Y:S02]  /*1c20*/  LEA.HI.X.SX32 R201, R6, R63.reuse, 0x1, P0 ;  /* 0x0000003f06c97211 */ /* 0x080fe400000f0eff */
[----:B------:R-:W-:Y:S01]  /*1c30*/  LEA.HI.X.SX32 R199, R7, R63, 0x1, P1 ;  /* 0x0000003f07c77211 */ /* 0x000fe200008f0eff */
[----:B------:R-:W-:Y:S01]  /*1c40*/  IMAD R6, R65, 0x2, R5 ;  /* 0x0000000241067824 */ /* 0x000fe200078e0205 */
[-C--:B------:R-:W-:Y:S01]  /*1c50*/  LEA R196, P2, R9, R177.reuse, 0x1 ;  /* 0x000000b109c47211 */ /* 0x080fe200078408ff */
[----:B------:R-:W-:Y:S01]  /*1c60*/  IMAD.MOV.U32 R7, RZ, RZ, 0x3f800000 ;  /* 0x3f800000ff077424 */ /* 0x000fe200078e00ff */
[----:B------:R-:W-:-:S02]  /*1c70*/  LEA R192, P1, R0, R177, 0x1 ;  /* 0x000000b100c07211 */ /* 0x000fc400078208ff */
[-C--:B------:R-:W-:Y:S02]  /*1c80*/  LEA.HI.X.SX32 R197, R9, R63.reuse, 0x1, P2 ;  /* 0x0000003f09c57211 */ /* 0x080fe400010f0eff */
[----:B------:R-:W-:Y:S02]  /*1c90*/  LEA.HI.X.SX32 R193, R0, R63, 0x1, P1 ;  /* 0x0000003f00c17211 */ /* 0x000fe400008f0eff */
[-C--:B------:R-:W-:Y:S02]  /*1ca0*/  LEA R194, P0, R10, R177.reuse, 0x1 ;  /* 0x000000b10ac27211 */ /* 0x080fe400078008ff */
[----:B------:R-:W-:Y:S02]  /*1cb0*/  LEA R190, P2, R2, R177, 0x1 ;  /* 0x000000b102be7211 */ /* 0x000fe400078408ff */
[----:B------:R-:W-:Y:S02]  /*1cc0*/  LEA R0, R65, R6, 0x1 ;  /* 0x0000000641007211 */ /* 0x000fe400078e08ff */
[----:B------:R-:W-:-:S02]  /*1cd0*/  LEA.HI.X.SX32 R195, R10, R63, 0x1, P0 ;  /* 0x0000003f0ac37211 */ /* 0x000fc400000f0eff */
[----:B------:R-:W-:Y:S01]  /*1ce0*/  LEA.HI.X.SX32 R191, R2, R63, 0x1, P2 ;  /* 0x0000003f02bf7211 */ /* 0x000fe200010f0eff */
[----:B------:R-:W-:Y:S01]  /*1cf0*/  IMAD R2, R65, 0x2, R0 ;  /* 0x0000000241027824 */ /* 0x000fe200078e0200 */
[-C--:B------:R-:W-:Y:S02]  /*1d00*/  LEA R188, P0, R3, R177.reuse, 0x1 ;  /* 0x000000b103bc7211 */ /* 0x080fe400078008ff */
[-C--:B------:R-:W-:Y:S02]  /*1d10*/  LEA R186, P1, R4, R177.reuse, 0x1 ;  /* 0x000000b104ba7211 */ /* 0x080fe400078208ff */
[----:B------:R-:W-:Y:S02]  /*1d20*/  LEA R184, P2, R5, R177, 0x1 ;  /* 0x000000b105b87211 */ /* 0x000fe400078408ff */
[----:B------:R-:W-:Y:S02]  /*1d30*/  LEA.HI.X.SX32 R189, R3, R63, 0x1, P0 ;  /* 0x0000003f03bd7211 */ /* 0x000fe400000f0eff */
[----:B------:R-:W-:-:S02]  /*1d40*/  LEA R3, R65, R2, 0x1 ;  /* 0x0000000241037211 */ /* 0x000fc400078e08ff */
[----:B------:R-:W-:Y:S01]  /*1d50*/  LOP3.LUT R8, R8, 0x30, R80, 0x78, !PT ;  /* 0x0000003008087812 */ /* 0x000fe200078e7850 */
[----:B------:R-:W-:Y:S01]  /*1d60*/  CS2R R64, SRZ ;  /* 0x0000000000407805 */ /* 0x000fe2000001ff00 */
[----:B------:R-:W-:Y:S02]  /*1d70*/  LEA.HI.X.SX32 R59, R23, R61, 0x1, P3 ;  /* 0x0000003d173b7211 */ /* 0x000fe400018f0eff */
[-C--:B------:R-:W-:Y:S01]  /*1d80*/  LEA.HI.X.SX32 R187, R4, R63.reuse, 0x1, P1 ;  /* 0x0000003f04bb7211 */ /* 0x080fe200008f0eff */
[----:B------:R-:W-:Y:S01]  /*1d90*/  CS2R R22, SRZ ;  /* 0x0000000000167805 */ /* 0x000fe2000001ff00 */
[----:B------:R-:W-:Y:S01]  /*1da0*/  LEA.HI.X.SX32 R185, R5, R63, 0x1, P2 ;  /* 0x0000003f05b97211 */ /* 0x000fe200010f0eff */
[----:B------:R-:W-:Y:S01]  /*1db0*/  IMAD.MOV.U32 R5, RZ, RZ, 0x3f800000 ;  /* 0x3f800000ff057424 */ /* 0x000fe200078e00ff */
[----:B------:R-:W-:Y:S01]  /*1dc0*/  LOP3.LUT R25, R25, 0x10, R75, 0x78, !PT ;  /* 0x0000001019197812 */ /* 0x000fe200078e784b */
[----:B------:R-:W-:Y:S01]  /*1dd0*/  CS2R R60, SRZ ;  /* 0x00000000003c7805 */ /* 0x000fe2000001ff00 */
[----:B------:R-:W-:-:S02]  /*1de0*/  LEA R182, P0, R6, R177, 0x1 ;  /* 0x000000b106b67211 */ /* 0x000fc400078008ff */
[-C--:B------:R-:W-:Y:S02]  /*1df0*/  LEA R180, P1, R0, R177.reuse, 0x1 ;  /* 0x000000b100b47211 */ /* 0x080fe400078208ff */
[-C--:B------:R-:W-:Y:S02]  /*1e00*/  LEA R178, P2, R2, R177.reuse, 0x1 ;  /* 0x000000b102b27211 */ /* 0x080fe400078408ff */
[----:B------:R-:W-:Y:S02]  /*1e10*/  LEA R176, P3, R3, R177, 0x1 ;  /* 0x000000b103b07211 */ /* 0x000fe400078608ff */
[----:B------:R-:W-:Y:S02]  /*1e20*/  LEA R26, R73, R8, 0x8 ;  /* 0x00000008491a7211 */ /* 0x000fe400078e40ff */
[C---:B------:R-:W-:Y:S02]  /*1e30*/  LOP3.LUT R9, R18.reuse, 0x20, RZ, 0x3c, !PT ;  /* 0x0000002012097812 */ /* 0x040fe400078e3cff */
[----:B------:R-:W-:-:S02]  /*1e40*/  LOP3.LUT R8, R18, 0x40, RZ, 0x3c, !PT ;  /* 0x0000004012087812 */ /* 0x000fc400078e3cff */
[----:B------:R-:W-:Y:S02]  /*1e50*/  LOP3.LUT R10, R18, 0x60, RZ, 0x3c, !PT ;  /* 0x00000060120a7812 */ /* 0x000fe400078e3cff */
[C---:B------:R-:W-:Y:S02]  /*1e60*/  LOP3.LUT R9, R25.reuse, 0x20, RZ, 0x3c, !PT ;  /* 0x0000002019097812 */ /* 0x040fe400078e3cff */
[----:B------:R-:W-:Y:S02]  /*1e70*/  LOP3.LUT R8, R25, 0x40, RZ, 0x3c, !PT ;  /* 0x0000004019087812 */ /* 0x000fe400078e3cff */
[-C--:B------:R-:W-:Y:S02]  /*1e80*/  LEA.HI.X.SX32 R183, R6, R63.reuse, 0x1, P0 ;  /* 0x0000003f06b77211 */ /* 0x080fe400000f0eff */
[-C--:B------:R-:W-:Y:S01]  /*1e90*/  LEA.HI.X.SX32 R181, R0, R63.reuse, 0x1, P1 ;  /* 0x0000003f00b57211 */ /* 0x080fe200008f0eff */
[----:B------:R-:W-:Y:S01]  /*1ea0*/  IMAD.MOV.U32 R0, RZ, RZ, 0x3f800000 ;  /* 0x3f800000ff007424 */ /* 0x000fe200078e00ff */
[----:B------:R-:W-:-:S02]  /*1eb0*/  LEA.HI.X.SX32 R179, R2, R63, 0x1, P2 ;  /* 0x0000003f02b37211 */ /* 0x000fc400010f0eff */
[----:B------:R-:W-:Y:S01]  /*1ec0*/  LEA.HI.X.SX32 R177, R3, R63, 0x1, P3 ;  /* 0x0000003f03b17211 */ /* 0x000fe200018f0eff */
[----:B------:R-:W-:Y:S01]  /*1ed0*/  IMAD.MOV.U32 R3, RZ, RZ, 0x3f800000 ;  /* 0x3f800000ff037424 */ /* 0x000fe200078e00ff */
[----:B------:R-:W-:Y:S01]  /*1ee0*/  LOP3.LUT R10, R25, 0x60, RZ, 0x3c, !PT ;  /* 0x00000060190a7812 */ /* 0x000fe200078e3cff */
[----:B------:R-:W-:Y:S01]  /*1ef0*/  CS2R R62, SRZ ;  /* 0x00000000003e7805 */ /* 0x000fe2000001ff00 */
[C---:B------:R-:W-:Y:S02]  /*1f00*/  LOP3.LUT R9, R21.reuse, 0x20, RZ, 0x3c, !PT ;  /* 0x0000002015097812 */ /* 0x040fe400078e3cff */
[----:B------:R-:W-:Y:S02]  /*1f10*/  LOP3.LUT R8, R21, 0x40, RZ, 0x3c, !PT ;  /* 0x0000004015087812 */ /* 0x000fe400078e3cff */
[----:B------:R-:W-:Y:S02]  /*1f20*/  ISETP.NE.U32.AND P1, PT, R73, RZ, PT ;  /* 0x000000ff4900720c */ /* 0x000fe40003f25070 */
[----:B------:R-:W-:-:S02]  /*1f30*/  LOP3.LUT P0, RZ, R75, 0x3, RZ, 0xc0, !PT ;  /* 0x000000034bff7812 */ /* 0x000fc4000780c0ff */
[----:B------:R-:W-:Y:S02]  /*1f40*/  MOV R71, 0xff800000 ;  /* 0xff80000000477802 */ /* 0x000fe40000000f00 */
[----:B------:R-:W-:Y:S02]  /*1f50*/  MOV R70, 0xff800000 ;  /* 0xff80000000467802 */ /* 0x000fe40000000f00 */
[----:B------:R-:W-:Y:S02]  /*1f60*/  MOV R68, 0xff800000 ;  /* 0xff80000000447802 */ /* 0x000fe40000000f00 */
[----:B------:R-:W-:Y:S02]  /*1f70*/  MOV R29, 0xff800000 ;  /* 0xff800000001d7802 */ /* 0x000fe40000000f00 */
[----:B------:R-:W-:Y:S02]  /*1f80*/  MOV R24, RZ ;  /* 0x000000ff00187202 */ /* 0x000fe40000000f00 */
[----:B------:R-:W-:-:S02]  /*1f90*/  MOV R6, 0x3f800000 ;  /* 0x3f80000000067802 */ /* 0x000fc40000000f00 */
[----:B------:R-:W-:Y:S02]  /*1fa0*/  MOV R4, 0x3f800000 ;  /* 0x3f80000000047802 */ /* 0x000fe40000000f00 */
[----:B------:R-:W-:Y:S02]  /*1fb0*/  MOV R2, 0x3f800000 ;  /* 0x3f80000000027802 */ /* 0x000fe40000000f00 */
[----:B------:R-:W-:Y:S02]  /*1fc0*/  LOP3.LUT R10, R21, 0x60, RZ, 0x3c, !PT ;  /* 0x00000060150a7812 */ /* 0x000fe400078e3cff */
[----:B------:R-:W-:Y:S02]  /*1fd0*/  LOP3.LUT R9, R26, 0x40, RZ, 0x3c, !PT ;  /* 0x000000401a097812 */ /* 0x000fe400078e3cff */
[----:B------:R-:W-:-:S03]  /*1fe0*/  LOP3.LUT R8, R27, 0x40, RZ, 0x3c, !PT ;  /* 0x000000401b087812 */ /* 0x000fc600078e3cff */
.L_x_1:
[----:B------:R-:W-:-:S04]  /*1ff0*/  IMAD.WIDE R8, R22, 0x2, R250 ;  /* 0x0000000216087825 */ /* 0x000fc800078e02fa */
[C---:B------:R-:W-:Y:S02]  /*2000*/  IMAD.WIDE R10, R22.reuse, 0x2, R248 ;  /* 0x00000002160a7825 */ /* 0x040fe400078e02f8 */
[----:B------:R0:W2:Y:S02]  /*2010*/  LDG.E.U16 R8, [R8.64] ;  /* 0x0000000408087981 */ /* 0x0000a4000c1e1500 */
[----:B------:R-:W-:-:S04]  /*2020*/  IMAD.WIDE R12, R22, 0x2, R240 ;  /* 0x00000002160c7825 */ /* 0x000fc800078e02f0 */
[C---:B------:R-:W-:Y:S02]  /*2030*/  IMAD.WIDE R74, R22.reuse, 0x2, R238 ;  /* 0x00000002164a7825 */ /* 0x040fe400078e02ee */
[----:B------:R1:W3:Y:S04]  /*2040*/  LDG.E.U16 R12, [R12.64] ;  /* 0x000000040c0c7981 */ /* 0x0002e8000c1e1500 */
[----:B0-----:R0:W4:Y:S01]  /*2050*/  LDG.E.U16 R9, [R10.64] ;  /* 0x000000040a097981 */ /* 0x001122000c1e1500 */
[----:B------:R-:W-:-:S04]  /*2060*/  IMAD.WIDE R80, R22, 0x2, R242 ;  /* 0x0000000216507825 */ /* 0x000fc800078e02f2 */
[C---:B------:R-:W-:Y:S01]  /*2070*/  IMAD.WIDE R14, R22.reuse, 0x2, R236 ;  /* 0x00000002160e7825 */ /* 0x040fe200078e02ec */
[----:B-1----:R1:W5:Y:S03]  /*2080*/  LDG.E.U16 R13, [R74.64] ;  /* 0x000000044a0d7981 */ /* 0x002366000c1e1500 */
[C---:B0-----:R-:W-:Y:S01]  /*2090*/  IMAD.WIDE R10, R22.reuse, 0x2, R246 ;  /* 0x00000002160a7825 */ /* 0x041fe200078e02f6 */
[----:B------:R0:W4:Y:S03]  /*20a0*/  LDG.E.U16 R73, [R14.64] ;  /* 0x000000040e497981 */ /* 0x000126000c1e1500 */
[C---:B------:R-:W-:Y:S02]  /*20b0*/  IMAD.WIDE R82, R22.reuse, 0x2, R222 ;  /* 0x0000000216527825 */ /* 0x040fe400078e02de */
[----:B------:R0:W4:Y:S02]  /*20c0*/  LDG.E.U16 R10, [R10.64] ;  /* 0x000000040a0a7981 */ /* 0x000124000c1e1500 */
[----:B-1----:R-:W-:-:S02]  /*20d0*/  IMAD.WIDE R74, R22, 0x2, R228 ;  /* 0x00000002164a7825 */ /* 0x002fc400078e02e4 */
[----:B------:R1:W4:Y:S02]  /*20e0*/  LDG.E.U16 R94, [R82.64] ;  /* 0x00000004525e7981 */ /* 0x000324000c1e1500 */
[C---:B------:R-:W-:Y:S02]  /*20f0*/  IMAD.WIDE R90, R22.reuse, 0x2, R218 ;  /* 0x00000002165a7825 */ /* 0x040fe400078e02da */
[----:B------:R1:W4:Y:S02]  /*2100*/  LDG.E.U16 R92, [R74.64] ;  /* 0x000000044a5c7981 */ /* 0x000324000c1e1500 */
[C---:B0-----:R-:W-:Y:S02]  /*2110*/  IMAD.WIDE R14, R22.reuse, 0x2, R232 ;  /* 0x00000002160e7825 */ /* 0x041fe400078e02e8 */
[----:B------:R0:W5:Y:S02]  /*2120*/  LDG.E.U16 R11, [R80.64] ;  /* 0x00000004500b7981 */ /* 0x000164000c1e1500 */
[----:B-1----:R-:W-:-:S02]  /*2130*/  IMAD.WIDE R82, R22, 0x2, R206 ;  /* 0x0000000216527825 */ /* 0x002fc400078e02ce */
[----:B------:R1:W5:Y:S02]  /*2140*/  LDG.E.U16 R95, [R90.64] ;  /* 0x000000045a5f7981 */ /* 0x000364000c1e1500 */
[C---:B------:R-:W-:Y:S02]  /*2150*/  IMAD.WIDE R74, R22.reuse, 0x2, R212 ;  /* 0x00000002164a7825 */ /* 0x040fe400078e02d4 */
[----:B------:R1:W5:Y:S02]  /*2160*/  LDG.E.U16 R89, [R14.64] ;  /* 0x000000040e597981 */ /* 0x000364000c1e1500 */
        /* <DEDUP_REMOVED lines=13> */
[----:B------:R0:W5:Y:S04]  /*2240*/  LDG.E.U16 R106, [R74.64] ;  /* 0x000000044a6a7981 */ /* 0x000168000c1e1500 */
[----:B------:R0:W5:Y:S01]  /*2250*/  LDG.E.U16 R113, [R82.64] ;  /* 0x0000000452717981 */ /* 0x000162000c1e1500 */
[----:B-1----:R-:W-:-:S03]  /*2260*/  IMAD.WIDE R80, R22, 0x2, R196 ;  /* 0x0000000216507825 */ /* 0x002fc600078e02c4 */
[----:B------:R1:W5:Y:S01]  /*2270*/  LDG.E.U16 R115, [R90.64] ;  /* 0x000000045a737981 */ /* 0x000362000c1e1500 */
[----:B0-----:R-:W-:-:S03]  /*2280*/  IMAD.WIDE R74, R22, 0x2, R188 ;  /* 0x00000002164a7825 */ /* 0x001fc600078e02bc */
[----:B------:R0:W5:Y:S01]  /*2290*/  LDG.E.U16 R107, [R80.64] ;  /* 0x00000004506b7981 */ /* 0x000162000c1e1500 */
[----:B------:R-:W-:-:S03]  /*22a0*/  IMAD.WIDE R14, R22, 0x2, R202 ;  /* 0x00000002160e7825 */ /* 0x000fc600078e02ca */
[----:B------:R1:W5:Y:S01]  /*22b0*/  LDG.E.U16 R114, [R74.64] ;  /* 0x000000044a727981 */ /* 0x000362000c1e1500 */
[----:B------:R-:W-:-:S03]  /*22c0*/  IMAD.WIDE R82, R22, 0x2, R180 ;  /* 0x0000000216527825 */ /* 0x000fc600078e02b4 */
[----:B------:R1:W5:Y:S01]  /*22d0*/  LDG.E.U16 R105, [R14.64] ;  /* 0x000000040e697981 */ /* 0x000362000c1e1500 */
[----:B0-----:R-:W-:-:S03]  /*22e0*/  IMAD.WIDE R80, R22, 0x2, R186 ;  /* 0x0000000216507825 */ /* 0x001fc600078e02ba */
[----:B------:R0:W5:Y:S01]  /*22f0*/  LDG.E.U16 R121, [R82.64] ;  /* 0x0000000452797981 */ /* 0x000162000c1e1500 */
[----:B-1----:R-:W-:-:S03]  /*2300*/  IMAD.WIDE R90, R22, 0x2, R178 ;  /* 0x00000002165a7825 */ /* 0x002fc600078e02b2 */
[----:B------:R1:W5:Y:S01]  /*2310*/  LDG.E.U16 R120, [R80.64] ;  /* 0x0000000450787981 */ /* 0x000362000c1e1500 */
[----:B------:R-:W-:-:S03]  /*2320*/  IMAD.WIDE R14, R22, 0x2, R194 ;  /* 0x00000002160e7825 */ /* 0x000fc600078e02c2 */
[----:B------:R0:W5:Y:S01]  /*2330*/  LDG.E.U16 R122, [R90.64] ;  /* 0x000000045a7a7981 */ /* 0x000162000c1e1500 */
[----:B------:R-:W-:-:S03]  /*2340*/  IMAD.WIDE R74, R22, 0x2, R200 ;  /* 0x00000002164a7825 */ /* 0x000fc600078e02c8 */
[----:B------:R0:W5:Y:S01]  /*2350*/  LDG.E.U16 R112, [R14.64] ;  /* 0x000000040e707981 */ /* 0x000162000c1e1500 */
[----:B-1----:R-:W-:-:S03]  /*2360*/  IMAD.WIDE R80, R22, 0x2, R192 ;  /* 0x0000000216507825 */ /* 0x002fc600078e02c0 */
[----:B------:R1:W5:Y:S01]  /*2370*/  LDG.E.U16 R125, [R74.64] ;  /* 0x000000044a7d7981 */ /* 0x000362000c1e1500 */
[----:B0-----:R-:W-:-:S03]  /*2380*/  IMAD.WIDE R82, R22, 0x2, R184 ;  /* 0x0000000216527825 */ /* 0x001fc600078e02b8 */
[----:B------:R-:W5:Y:S01]  /*2390*/  LDG.E.U16 R126, [R80.64] ;  /* 0x00000004507e7981 */ /* 0x000f62000c1e1500 */
[----:B------:R-:W-:-:S03]  /*23a0*/  IMAD.WIDE R14, R22, 0x2, R208 ;  /* 0x00000002160e7825 */ /* 0x000fc600078e02d0 */
[----:B------:R-:W5:Y:S01]  /*23b0*/  LDG.E.U16 R127, [R82.64] ;  /* 0x00000004527f7981 */ /* 0x000f62000c1e1500 */
[----:B------:R-:W-:-:S03]  /*23c0*/  IMAD.WIDE R90, R22, 0x2, R176 ;  /* 0x00000002165a7825 */ /* 0x000fc600078e02b0 */
[----:B------:R-:W5:Y:S04]  /*23d0*/  LDG.E.U16 R124, [R14.64] ;  /* 0x000000040e7c7981 */ /* 0x000f68000c1e1500 */
[----:B------:R-:W5:Y:S04]  /*23e0*/  LDG.E.U16 R134, [R90.64] ;  /* 0x000000045a867981 */ /* 0x000f68000c1e1500 */
[----:B------:R-:W-:Y:S01]  /*23f0*/  BAR.SYNC.DEFER_BLOCKING 0x0 ;  /* 0x0000000000007b1d */ /* 0x000fe20000010000 */
[C---:B------:R-:W-:Y:S02]  /*2400*/  LOP3.LUT R123, R18.reuse, 0x20, RZ, 0x3c, !PT ;  /* 0x00000020127b7812 */ /* 0x040fe400078e3cff */
[----:B------:R-:W-:-:S02]  /*2410*/  LOP3.LUT R135, R18, 0x40, RZ, 0x3c, !PT ;  /* 0x0000004012877812 */ /* 0x000fc400078e3cff */
[C---:B------:R-:W-:Y:S02]  /*2420*/  LOP3.LUT R217, R21.reuse, 0x20, RZ, 0x3c, !PT ;  /* 0x0000002015d97812 */ /* 0x040fe400078e3cff */
[----:B------:R-:W-:Y:S02]  /*2430*/  LOP3.LUT R216, R21, 0x40, RZ, 0x3c, !PT ;  /* 0x0000004015d87812 */ /* 0x000fe400078e3cff */
[----:B-1----:R-:W-:Y:S01]  /*2440*/  LOP3.LUT R74, R26, 0x40, RZ, 0x3c, !PT ;  /* 0x000000401a4a7812 */ /* 0x002fe200078e3cff */
[----:B--2---:R-:W-:Y:S04]  /*2450*/  STS.U16 [R18+0x4000], R8 ;  /* 0x0040000812007388 */ /* 0x004fe80000000400 */
[----:B---3--:R-:W-:Y:S04]  /*2460*/  STS.U16 [R18+0x4800], R12 ;  /* 0x0048000c12007388 */ /* 0x008fe80000000400 */
[----:B----4-:R-:W-:Y:S04]  /*2470*/  STS.U16 [R18+0x5000], R92 ;  /* 0x0050005c12007388 */ /* 0x010fe80000000400 */
        /* <DEDUP_REMOVED lines=12> */
[----:B------:R0:W-:Y:S04]  /*2540*/  STS.U16 [R123+0x7a00], R121 ;  /* 0x007a00797b007388 */ /* 0x0001e80000000400 */
[----:B------:R-:W-:Y:S04]  /*2550*/  STS.U16 [R135+0x4400], R10 ;  /* 0x0044000a87007388 */ /* 0x000fe80000000400 */
[----:B------:R-:W-:Y:S01]  /*2560*/  STS.U16 [R135+0x4c00], R73 ;  /* 0x004c004987007388 */ /* 0x000fe20000000400 */
[----:B0-----:R-:W-:-:S03]  /*2570*/  LOP3.LUT R123, R18, 0x60, RZ, 0x3c, !PT ;  /* 0x00000060127b7812 */ /* 0x001fc600078e3cff */
[----:B------:R-:W-:Y:S04]  /*2580*/  STS.U16 [R135+0x5400], R94 ;  /* 0x0054005e87007388 */ /* 0x000fe80000000400 */
[----:B------:R-:W-:Y:S04]  /*2590*/  STS.U16 [R135+0x5c00], R102 ;  /* 0x005c006687007388 */ /* 0x000fe80000000400 */
        /* <DEDUP_REMOVED lines=12> */
[----:B------:R-:W-:Y:S01]  /*2660*/  BAR.SYNC.DEFER_BLOCKING 0x0 ;  /* 0x0000000000007b1d */ /* 0x000fe20000010000 */
[----:B0-----:R-:W-:-:S05]  /*2670*/  LOP3.LUT R135, R21, 0x60, RZ, 0x3c, !PT ;  /* 0x0000006015877812 */ /* 0x001fca00078e3cff */
[----:B------:R-:W-:Y:S04]  /*2680*/  LDSM.16.MT88.4 R80, [R21] ;  /* 0x000000001550783b */ /* 0x000fe80000004200 */
[----:B------:R-:W0:Y:S04]  /*2690*/  LDSM.16.M88.4 R8, [R26+0x4000] ;  /* 0x004000001a08783b */ /* 0x000e280000000200 */
[----:B------:R-:W1:Y:S04]  /*26a0*/  LDSM.16.MT88.4 R12, [R217] ;  /* 0x00000000d90c783b */ /* 0x000e680000004200 */
[----:B------:R-:W2:Y:S04]  /*26b0*/  LDSM.16.MT88.4 R140, [R216] ;  /* 0x00000000d88c783b */ /* 0x000ea80000004200 */
[----:B------:R-:W3:Y:S04]  /*26c0*/  LDSM.16.MT88.4 R120, [R21+0x800] ;  /* 0x000800001578783b */ /* 0x000ee80000004200 */
[----:B------:R-:W4:Y:S04]  /*26d0*/  LDSM.16.MT88.4 R112, [R217+0x800] ;  /* 0x00080000d970783b */ /* 0x000f280000004200 */
[----:B------:R-:W5:Y:S04]  /*26e0*/  LDSM.16.MT88.4 R136, [R135] ;  /* 0x000000008788783b */ /* 0x000f680000004200 */
[----:B------:R-:W3:Y:S04]  /*26f0*/  LDSM.16.MT88.4 R104, [R216+0x800] ;  /* 0x00080000d868783b */ /* 0x000ee80000004200 */
[----:B------:R-:W4:Y:S04]  /*2700*/  LDSM.16.MT88.4 R124, [R135+0x800] ;  /* 0x00080000877c783b */ /* 0x000f280000004200 */
[----:B------:R-:W-:Y:S04]  /*2710*/  LDSM.16.MT88.4 R92, [R21+0x1000] ;  /* 0x00100000155c783b */ /* 0x000fe80000004200 */
[----:B------:R-:W-:Y:S01]  /*2720*/  LDSM.16.MT88.4 R100, [R216+0x1000] ;  /* 0x00100000d864783b */ /* 0x000fe20000004200 */
[-C--:B0-----:R-:W-:Y:S08]  /*2730*/  HMMA.16816.F32.BF16 R80, R80, R8.reuse, RZ ;  /* 0x000000085050723c */ /* 0x081ff000000418ff */
[-C--:B-1----:R-:W-:Y:S08]  /*2740*/  HMMA.16816.F32.BF16 R12, R12, R8.reuse, RZ ;  /* 0x000000080c0c723c */ /* 0x082ff000000418ff */
[----:B--2---:R-:W-:Y:S08]  /*2750*/  HMMA.16816.F32.BF16 R140, R140, R8, RZ ;  /* 0x000000088c8c723c */ /* 0x004ff000000418ff */
[-C--:B---3--:R-:W-:Y:S01]  /*2760*/  HMMA.16816.F32.BF16 R120, R120, R10.reuse, R80 ;  /* 0x0000000a7878723c */ /* 0x088fe20000041850 */
[----:B------:R-:W0:Y:S07]  /*2770*/  LDSM.16.M88.4 R80, [R74+0x4000] ;  /* 0x004000004a50783b */ /* 0x000e2e0000000200 */
[----:B----4-:R-:W-:Y:S01]  /*2780*/  HMMA.16816.F32.BF16 R112, R112, R10, R12 ;  /* 0x0000000a7070723c */ /* 0x010fe2000004180c */
[----:B------:R-:W1:Y:S07]  /*2790*/  LDSM.16.MT88.4 R12, [R217+0x1000] ;  /* 0x00100000d90c783b */ /* 0x000e6e0000004200 */
[----:B-----5:R-:W-:Y:S08]  /*27a0*/  HMMA.16816.F32.BF16 R136, R136, R8, RZ ;  /* 0x000000088888723c */ /* 0x020ff000000418ff */
[-C--:B------:R-:W-:Y:S01]  /*27b0*/  HMMA.16816.F32.BF16 R104, R104, R10.reuse, R140 ;  /* 0x0000000a6868723c */ /* 0x080fe2000004188c */
[----:B------:R-:W2:Y:S11]  /*27c0*/  LDSM.16.MT88.4 R140, [R135+0x1000] ;  /* 0x00100000878c783b */ /* 0x000eb60000004200 */
[----:B------:R-:W-:Y:S04]  /*27d0*/  @!UPT UIADD3 URZ, URZ, URZ, URZ ;  /* 0x0000003f3f3ff290 */ /* 0x000fe8000fffe03f */
[----:B------:R-:W-:Y:S01]  /*27e0*/  HMMA.16816.F32.BF16 R8, R124, R10, R136 ;  /* 0x0000000a7c08723c */ /* 0x000fe20000041888 */
[----:B------:R-:W3:Y:S04]  /*27f0*/  LDSM.16.MT88.4 R136, [R21+0x1800] ;  /* 0x001800001588783b */ /* 0x000ee80000004200 */
[----:B------:R-:W-:Y:S03]  /*2800*/  LDSM.16.MT88.4 R124, [R135+0x1800] ;  /* 0x00180000877c783b */ /* 0x000fe60000004200 */
[-C--:B0-----:R-:W-:Y:S01]  /*2810*/  HMMA.16816.F32.BF16 R120, R92, R80.reuse, R120 ;  /* 0x000000505c78723c */ /* 0x081fe20000041878 */
[----:B------:R-:W0:Y:S07]  /*2820*/  LDSM.16.MT88.4 R92, [R217+0x1800] ;  /* 0x00180000d95c783b */ /* 0x000e2e0000004200 */
[-C--:B-1----:R-:W-:Y:S01]  /*2830*/  HMMA.16816.F32.BF16 R112, R12, R80.reuse, R112 ;  /* 0x000000500c70723c */ /* 0x082fe20000041870 */
[----:B------:R-:W1:Y:S07]  /*2840*/  LDSM.16.MT88.4 R12, [R216+0x1800] ;  /* 0x00180000d80c783b */ /* 0x000e6e0000004200 */
[-C--:B------:R-:W-:Y:S01]  /*2850*/  HMMA.16816.F32.BF16 R100, R100, R80.reuse, R104 ;  /* 0x000000506464723c */ /* 0x080fe20000041868 */
[----:B------:R-:W-:Y:S07]  /*2860*/  LDSM.16.M88.4 R104, [R26+0x4080] ;  /* 0x004080001a68783b */ /* 0x000fee0000000200 */
[----:B--2---:R-:W-:Y:S01]  /*2870*/  HMMA.16816.F32.BF16 R140, R140, R80, R8 ;  /* 0x000000508c8c723c */ /* 0x004fe20000041808 */
[----:B------:R-:W2:Y:S07]  /*2880*/  LDSM.16.MT88.4 R8, [R21+0x2000] ;  /* 0x002000001508783b */ /* 0x000eae0000004200 */
[-C--:B---3--:R-:W-:Y:S01]  /*2890*/  HMMA.16816.F32.BF16 R120, R136, R82.reuse, R120 ;  /* 0x000000528878723c */ /* 0x088fe20000041878 */
[----:B------:R-:W3:Y:S07]  /*28a0*/  LDSM.16.MT88.4 R136, [R217+0x2000] ;  /* 0x00200000d988783b */ /* 0x000eee0000004200 */
[-C--:B0-----:R-:W-:Y:S01]  /*28b0*/  HMMA.16816.F32.BF16 R92, R92, R82.reuse, R112 ;  /* 0x000000525c5c723c */ /* 0x081fe20000041870 */
[----:B------:R-:W0:Y:S07]  /*28c0*/  LDSM.16.MT88.4 R112, [R216+0x2000] ;  /* 0x00200000d870783b */ /* 0x000e2e0000004200 */
[-C--:B-1----:R-:W-:Y:S01]  /*28d0*/  HMMA.16816.F32.BF16 R12, R12, R82.reuse, R100 ;  /* 0x000000520c0c723c */ /* 0x082fe20000041864 */
[----:B------:R-:W1:Y:S07]  /*28e0*/  LDSM.16.MT88.4 R100, [R135+0x2000] ;  /* 0x002000008764783b */ /* 0x000e6e0000004200 */
[----:B------:R-:W-:Y:S01]  /*28f0*/  HMMA.16816.F32.BF16 R80, R124, R82, R140 ;  /* 0x000000527c50723c */ /* 0x000fe2000004188c */
[----:B------:R-:W4:Y:S04]  /*2900*/  LDSM.16.MT88.4 R124, [R21+0x2800] ;  /* 0x00280000157c783b */ /* 0x000f280000004200 */
[----:B------:R-:W-:Y:S03]  /*2910*/  LDSM.16.MT88.4 R140, [R216+0x2800] ;  /* 0x00280000d88c783b */ /* 0x000fe60000004200 */
[-C--:B--2---:R-:W-:Y:S01]  /*2920*/  HMMA.16816.F32.BF16 R8, R8, R104.reuse, R120 ;  /* 0x000000680808723c */ /* 0x084fe20000041878 */
[----:B------:R-:W2:Y:S07]  /*2930*/  LDSM.16.MT88.4 R120, [R217+0x2800] ;  /* 0x00280000d978783b */ /* 0x000eae0000004200 */
[-C--:B---3--:R-:W-:Y:S01]  /*2940*/  HMMA.16816.F32.BF16 R92, R136, R104.reuse, R92 ;  /* 0x00000068885c723c */ /* 0x088fe2000004185c */
[----:B------:R-:W3:Y:S07]  /*2950*/  LDSM.16.MT88.4 R136, [R135+0x2800] ;  /* 0x002800008788783b */ /* 0x000eee0000004200 */
[-C--:B0-----:R-:W-:Y:S01]  /*2960*/  HMMA.16816.F32.BF16 R12, R112, R104.reuse, R12 ;  /* 0x00000068700c723c */ /* 0x081fe2000004180c */
[----:B------:R-:W-:Y:S07]  /*2970*/  LDSM.16.MT88.4 R112, [R216+0x3000] ;  /* 0x00300000d870783b */ /* 0x000fee0000004200 */
[----:B-1----:R-:W-:Y:S01]  /*2980*/  HMMA.16816.F32.BF16 R100, R100, R104, R80 ;  /* 0x000000686464723c */ /* 0x002fe20000041850 */
[----:B------:R-:W-:Y:S07]  /*2990*/  LDSM.16.M88.4 R80, [R74+0x4080] ;  /* 0x004080004a50783b */ /* 0x000fee0000000200 */
[-C--:B----4-:R-:W-:Y:S01]  /*29a0*/  HMMA.16816.F32.BF16 R124, R124, R106.reuse, R8 ;  /* 0x0000006a7c7c723c */ /* 0x090fe20000041808 */
[----:B------:R-:W0:Y:S07]  /*29b0*/  LDSM.16.MT88.4 R8, [R21+0x3000] ;  /* 0x003000001508783b */ /* 0x000e2e0000004200 */
[-C--:B--2---:R-:W-:Y:S01]  /*29c0*/  HMMA.16816.F32.BF16 R120, R120, R106.reuse, R92 ;  /* 0x0000006a7878723c */ /* 0x084fe2000004185c */
[----:B------:R-:W1:Y:S07]  /*29d0*/  LDSM.16.MT88.4 R92, [R217+0x3000] ;  /* 0x00300000d95c783b */ /* 0x000e6e0000004200 */
[-C--:B------:R-:W-:Y:S08]  /*29e0*/  HMMA.16816.F32.BF16 R12, R140, R106.reuse, R12 ;  /* 0x0000006a8c0c723c */ /* 0x080ff0000004180c */
[----:B---3--:R-:W-:Y:S01]  /*29f0*/  HMMA.16816.F32.BF16 R104, R136, R106, R100 ;  /* 0x0000006a8868723c */ /* 0x008fe20000041864 */
[----:B------:R-:W2:Y:S04]  /*2a00*/  LDSM.16.MT88.4 R136, [R135+0x3000] ;  /* 0x003000008788783b */ /* 0x000ea80000004200 */
[----:B------:R-:W3:Y:S03]  /*2a10*/  LDSM.16.MT88.4 R100, [R21+0x3800] ;  /* 0x003800001564783b */ /* 0x000ee60000004200 */
[-C--:B0-----:R-:W-:Y:S01]  /*2a20*/  HMMA.16816.F32.BF16 R124, R8, R80.reuse, R124 ;  /* 0x00000050087c723c */ /* 0x081fe2000004187c */
[----:B------:R-:W0:Y:S07]  /*2a30*/  LDSM.16.MT88.4 R8, [R217+0x3800] ;  /* 0x00380000d908783b */ /* 0x000e2e0000004200 */
[-C--:B-1----:R-:W-:Y:S01]  /*2a40*/  HMMA.16816.F32.BF16 R120, R92, R80.reuse, R120 ;  /* 0x000000505c78723c */ /* 0x082fe20000041878 */
[----:B------:R-:W1:Y:S07]  /*2a50*/  LDSM.16.MT88.4 R92, [R216+0x3800] ;  /* 0x00380000d85c783b */ /* 0x000e6e0000004200 */
[-C--:B------:R-:W-:Y:S01]  /*2a60*/  HMMA.16816.F32.BF16 R112, R112, R80.reuse, R12 ;  /* 0x000000507070723c */ /* 0x080fe2000004180c */
[----:B------:R-:W4:Y:S07]  /*2a70*/  LDSM.16.MT88.4 R12, [R135+0x3800] ;  /* 0x00380000870c783b */ /* 0x000f2e0000004200 */
[----:B--2---:R-:W-:Y:S01]  /*2a80*/  HMMA.16816.F32.BF16 R104, R136, R80, R104 ;  /* 0x000000508868723c */ /* 0x004fe20000041868 */
[----:B------:R-:W-:Y:S07]  /*2a90*/  BAR.SYNC.DEFER_BLOCKING 0x0 ;  /* 0x0000000000007b1d */ /* 0x000fee0000010000 */
[-C--:B---3--:R-:W-:Y:S08]  /*2aa0*/  HMMA.16816.F32.BF16 R100, R100, R82.reuse, R124 ;  /* 0x000000526464723c */ /* 0x088ff0000004187c */
[-C--:B0-----:R-:W-:Y:S08]  /*2ab0*/  HMMA.16816.F32.BF16 R8, R8, R82.reuse, R120 ;  /* 0x000000520808723c */ /* 0x081ff00000041878 */
[-C--:B-1----:R-:W-:Y:S08]  /*2ac0*/  HMMA.16816.F32.BF16 R92, R92, R82.reuse, R112 ;  /* 0x000000525c5c723c */ /* 0x082ff00000041870 */
[----:B----4-:R-:W-:Y:S07]  /*2ad0*/  HMMA.16816.F32.BF16 R80, R12, R82, R104 ;  /* 0x000000520c50723c */ /* 0x010fee0000041868 */
[----:B------:R-:W-:-:S02]  /*2ae0*/  FMUL R12, R100, c[0x0][0x188] ;  /* 0x00006200640c7a20 */ /* 0x000fc40000400000 */
[----:B------:R-:W-:Y:S02]  /*2af0*/  FMUL R13, R101, c[0x0][0x188] ;  /* 0x00006200650d7a20 */ /* 0x000fe40000400000 */
[----:B------:R-:W-:Y:S02]  /*2b00*/  FMUL R14, R102, c[0x0][0x188] ;  /* 0x00006200660e7a20 */ /* 0x000fe40000400000 */
[----:B------:R-:W-:Y:S02]  /*2b10*/  FMUL R15, R103, c[0x0][0x188] ;  /* 0x00006200670f7a20 */ /* 0x000fe40000400000 */
[----:B------:R-:W-:Y:S02]  /*2b20*/  FMUL R73, R8, c[0x0][0x188] ;  /* 0x0000620008497a20 */ /* 0x000fe40000400000 */
[----:B------:R-:W-:Y:S01]  /*2b30*/  FMUL R74, R9, c[0x0][0x188] ;  /* 0x00006200094a7a20 */ /* 0x000fe20000400000 */
[----:B------:R-:W-:Y:S02]  /*2b40*/  FMNMX R12, R12, R13, !PT ;  /* 0x0000000d0c0c7209 */ /* 0x000fe40007800000 */
[----:B------:R-:W-:Y:S01]  /*2b50*/  FMNMX R13, R14, R15, !PT ;  /* 0x0000000f0e0d7209 */ /* 0x000fe20007800000 */
[----:B------:R-:W-:Y:S01]  /*2b60*/  FMUL R15, R10, c[0x0][0x188] ;  /* 0x000062000a0f7a20 */ /* 0x000fe20000400000 */
[----:B------:R-:W-:Y:S01]  /*2b70*/  FMNMX R14, R73, R74, !PT ;  /* 0x0000004a490e7209 */ /* 0x000fe20007800000 */
[----:B------:R-:W-:-:S02]  /*2b80*/  FMUL R74, R11, c[0x0][0x188] ;  /* 0x000062000b4a7a20 */ /* 0x000fc40000400000 */
[----:B------:R-:W-:Y:S02]  /*2b90*/  FMUL R73, R92, c[0x0][0x188] ;  /* 0x000062005c497a20 */ /* 0x000fe40000400000 */
[----:B------:R-:W-:Y:S02]  /*2ba0*/  FMUL R90, R93, c[0x0][0x188] ;  /* 0x000062005d5a7a20 */ /* 0x000fe40000400000 */
[----:B------:R-:W-:Y:S02]  /*2bb0*/  FMUL R75, R94, c[0x0][0x188] ;  /* 0x000062005e4b7a20 */ /* 0x000fe40000400000 */
[----:B------:R-:W-:Y:S02]  /*2bc0*/  FMUL R104, R95, c[0x0][0x188] ;  /* 0x000062005f687a20 */ /* 0x000fe40000400000 */
[----:B------:R-:W-:Y:S02]  /*2bd0*/  FMUL R89, R80, c[0x0][0x188] ;  /* 0x0000620050597a20 */ /* 0x000fe40000400000 */
[----:B------:R-:W-:-:S02]  /*2be0*/  FMUL R106, R81, c[0x0][0x188] ;  /* 0x00006200516a7a20 */ /* 0x000fc40000400000 */
[----:B------:R-:W-:Y:S02]  /*2bf0*/  FMUL R91, R82, c[0x0][0x188] ;  /* 0x00006200525b7a20 */ /* 0x000fe40000400000 */
[----:B------:R-:W-:Y:S01]  /*2c00*/  FMUL R112, R83, c[0x0][0x188] ;  /* 0x0000620053707a20 */ /* 0x000fe20000400000 */
[----:B------:R-:W-:Y:S02]  /*2c10*/  FMNMX R105, R15, R74, !PT ;  /* 0x0000004a0f697209 */ /* 0x000fe40007800000 */
[----:B------:R-:W-:Y:S02]  /*2c20*/  FMNMX R90, R73, R90, !PT ;  /* 0x0000005a495a7209 */ /* 0x000fe40007800000 */
[----:B------:R-:W-:Y:S02]  /*2c30*/  FMNMX R75, R75, R104, !PT ;  /* 0x000000684b4b7209 */ /* 0x000fe40007800000 */
[----:B------:R-:W-:Y:S02]  /*2c40*/  FMNMX R89, R89, R106, !PT ;  /* 0x0000006a59597209 */ /* 0x000fe40007800000 */
[----:B------:R-:W-:Y:S01]  /*2c50*/  FMNMX R91, R91, R112, !PT ;  /* 0x000000705b5b7209 */ /* 0x000fe20007800000 */
[----:B------:R-:W0:Y:S04]  /*2c60*/  SHFL.BFLY PT, R74, R13, 0x2, 0x1f ;  /* 0x0c401f000d4a7f89 */ /* 0x000e2800000e0000 */
[----:B------:R-:W1:Y:S04]  /*2c70*/  SHFL.BFLY PT, R107, R14, 0x2, 0x1f ;  /* 0x0c401f000e6b7f89 */ /* 0x000e6800000e0000 */
[----:B------:R-:W2:Y:S04]  /*2c80*/  SHFL.BFLY PT, R104, R105, 0x2, 0x1f ;  /* 0x0c401f0069687f89 */ /* 0x000ea800000e0000 */
[----:B------:R-:W3:Y:S04]  /*2c90*/  SHFL.BFLY PT, R15, R12, 0x2, 0x1f ;  /* 0x0c401f000c0f7f89 */ /* 0x000ee800000e0000 */
[----:B------:R-:W4:Y:S04]  /*2ca0*/  SHFL.BFLY PT, R113, R90, 0x2, 0x1f ;  /* 0x0c401f005a717f89 */ /* 0x000f2800000e0000 */
[----:B------:R-:W5:Y:S04]  /*2cb0*/  SHFL.BFLY PT, R106, R75, 0x2, 0x1f ;  /* 0x0c401f004b6a7f89 */ /* 0x000f6800000e0000 */
[----:B------:R-:W5:Y:S04]  /*2cc0*/  SHFL.BFLY PT, R112, R89, 0x2, 0x1f ;  /* 0x0c401f0059707f89 */ /* 0x000f6800000e0000 */
[----:B------:R-:W5:Y:S01]  /*2cd0*/  SHFL.BFLY PT, R114, R91, 0x2, 0x1f ;  /* 0x0c401f005b727f89 */ /* 0x000f6200000e0000 */
[----:B0-----:R-:W-:-:S02]  /*2ce0*/  FMNMX R73, R13, R74, !PT ;  /* 0x0000004a0d497209 */ /* 0x001fc40007800000 */
[----:B-1----:R-:W-:Y:S02]  /*2cf0*/  FMNMX R74, R14, R107, !PT ;  /* 0x0000006b0e4a7209 */ /* 0x002fe40007800000 */
[----:B--2---:R-:W-:Y:S02]  /*2d00*/  FMNMX R104, R105, R104, !PT ;  /* 0x0000006869687209 */ /* 0x004fe40007800000 */
[----:B---3--:R-:W-:Y:S02]  /*2d10*/  FMNMX R15, R12, R15, !PT ;  /* 0x0000000f0c0f7209 */ /* 0x008fe40007800000 */
[----:B----4-:R-:W-:Y:S02]  /*2d20*/  FMNMX R113, R90, R113, !PT ;  /* 0x000000715a717209 */ /* 0x010fe40007800000 */
[----:B-----5:R-:W-:Y:S02]  /*2d30*/  FMNMX R107, R75, R106, !PT ;  /* 0x0000006a4b6b7209 */ /* 0x020fe40007800000 */
[----:B------:R-:W-:-:S02]  /*2d40*/  FMNMX R105, R89, R112, !PT ;  /* 0x0000007059697209 */ /* 0x000fc40007800000 */
        /* <DEDUP_REMOVED lines=10> */
[----:B-1----:R-:W-:Y:S01]  /*2df0*/  FMNMX R14, R73, R14, !PT ;  /* 0x0000000e490e7209 */ /* 0x002fe20007800000 */
[----:B------:R-:W0:Y:S01]  /*2e00*/  S2R R135, SR_TID.X ;  /* 0x0000000000877919 */ /* 0x000e220000002100 */
[----:B--2---:R-:W-:Y:S02]  /*2e10*/  FMNMX R90, R74, R13, !PT ;  /* 0x0000000d4a5a7209 */ /* 0x004fe40007800000 */
[----:B---3--:R-:W-:Y:S02]  /*2e20*/  FMNMX R106, R104, R75, !PT ;  /* 0x0000004b686a7209 */ /* 0x008fe40007800000 */
[----:B----4-:R-:W-:Y:S02]  /*2e30*/  FMNMX R112, R113, R112, !PT ;  /* 0x0000007071707209 */ /* 0x010fe40007800000 */
[----:B-----5:R-:W-:Y:S02]  /*2e40*/  FMNMX R114, R107, R114, !PT ;  /* 0x000000726b727209 */ /* 0x020fe40007800000 */
[----:B------:R-:W-:-:S02]  /*2e50*/  FMNMX R120, R105, R120, !PT ;  /* 0x0000007869787209 */ /* 0x000fc40007800000 */
[----:B------:R-:W-:Y:S01]  /*2e60*/  FMNMX R122, R115, R122, !PT ;  /* 0x0000007a737a7209 */ /* 0x000fe20007800000 */
[----:B------:R-:W-:Y:S04]  /*2e70*/  @!P0 STS [R19+0x4000], R12 ;  /* 0x0040000c13008388 */ /* 0x000fe80000000800 */
[----:B------:R-:W-:Y:S04]  /*2e80*/  @!P0 STS [R19+0x4100], R14 ;  /* 0x0041000e13008388 */ /* 0x000fe80000000800 */
[----:B------:R-:W-:Y:S04]  /*2e90*/  @!P0 STS [R19+0x4200], R90 ;  /* 0x0042005a13008388 */ /* 0x000fe80000000800 */
[----:B------:R-:W-:Y:S04]  /*2ea0*/  @!P0 STS [R19+0x4300], R106 ;  /* 0x0043006a13008388 */ /* 0x000fe80000000800 */
[----:B------:R-:W-:Y:S04]  /*2eb0*/  @!P0 STS [R19+0x4400], R112 ;  /* 0x0044007013008388 */ /* 0x000fe80000000800 */
[----:B------:R-:W-:Y:S04]  /*2ec0*/  @!P0 STS [R19+0x4500], R114 ;  /* 0x0045007213008388 */ /* 0x000fe80000000800 */
[----:B------:R-:W-:Y:S04]  /*2ed0*/  @!P0 STS [R19+0x4600], R120 ;  /* 0x0046007813008388 */ /* 0x000fe80000000800 */
[----:B------:R-:W-:Y:S01]  /*2ee0*/  @!P0 STS [R19+0x4700], R122 ;  /* 0x0047007a13008388 */ /* 0x000fe20000000800 */
[----:B0-----:R-:W-:-:S03]  /*2ef0*/  LOP3.LUT R135, R135, 0xff, RZ, 0xc0, !PT ;  /* 0x000000ff87877812 */ /* 0x001fc600078ec0ff */
[----:B------:R-:W-:Y:S06]  /*2f00*/  BAR.SYNC.DEFER_BLOCKING 0x0 ;  /* 0x0000000000007b1d */ /* 0x000fec0000010000 */
[----:B------:R-:W0:Y:S04]  /*2f10*/  LDS R13, [R135.X4+0x4000] ;  /* 0x00400000870d7984 */ /* 0x000e280000004800 */
[----:B------:R-:W1:Y:S04]  /*2f20*/  LDS R73, [R135.X4+0x4400] ;  /* 0x0044000087497984 */ /* 0x000e680000004800 */
[----:B0-----:R-:W0:Y:S04]  /*2f30*/  SHFL.BFLY PT, R12, R13, 0x4, 0x1f ;  /* 0x0c801f000d0c7f89 */ /* 0x001e2800000e0000 */
[----:B-1----:R-:W1:Y:S01]  /*2f40*/  SHFL.BFLY PT, R14, R73, 0x4, 0x1f ;  /* 0x0c801f00490e7f89 */ /* 0x002e6200000e0000 */
[----:B0-----:R-:W-:-:S02]  /*2f50*/  FMNMX R12, R13, R12, !PT ;  /* 0x0000000c0d0c7209 */ /* 0x001fc40007800000 */
[----:B-1----:R-:W-:-:S03]  /*2f60*/  FMNMX R74, R73, R14, !PT ;  /* 0x0000000e494a7209 */ /* 0x002fc60007800000 */
[----:B------:R-:W0:Y:S04]  /*2f70*/  SHFL.BFLY PT, R15, R12, 0x2, 0x1f ;  /* 0x0c401f000c0f7f89 */ /* 0x000e2800000e0000 */
[----:B------:R-:W1:Y:S01]  /*2f80*/  SHFL.BFLY PT, R75, R74, 0x2, 0x1f ;  /* 0x0c401f004a4b7f89 */ /* 0x000e6200000e0000 */
[----:B0-----:R-:W-:Y:S02]  /*2f90*/  FMNMX R15, R12, R15, !PT ;  /* 0x0000000f0c0f7209 */ /* 0x001fe40007800000 */
[----:B-1----:R-:W-:-:S03]  /*2fa0*/  FMNMX R75, R74, R75, !PT ;  /* 0x0000004b4a4b7209 */ /* 0x002fc60007800000 */
[----:B------:R-:W0:Y:S04]  /*2fb0*/  SHFL.BFLY PT, R14, R15, 0x1, 0x1f ;  /* 0x0c201f000f0e7f89 */ /* 0x000e2800000e0000 */
[----:B------:R-:W1:Y:S01]  /*2fc0*/  SHFL.BFLY PT, R90, R75, 0x1, 0x1f ;  /* 0x0c201f004b5a7f89 */ /* 0x000e6200000e0000 */
[----:B0-----:R-:W-:Y:S02]  /*2fd0*/  FMNMX R14, R15, R14, !PT ;  /* 0x0000000e0f0e7209 */ /* 0x001fe40007800000 */
[----:B-1----:R-:W-:-:S03]  /*2fe0*/  FMNMX R90, R75, R90, !PT ;  /* 0x0000005a4b5a7209 */ /* 0x002fc60007800000 */
[----:B------:R-:W-:Y:S04]  /*2ff0*/  @!P1 STS [R135.X4+0x4000], R14 ;  /* 0x0040000e87009388 */ /* 0x000fe80000004800 */
[----:B------:R-:W-:Y:S04]  /*3000*/  @!P1 STS [R135.X4+0x4400], R90 ;  /* 0x0044005a87009388 */ /* 0x000fe80000004800 */
[----:B------:R-:W-:Y:S06]  /*3010*/  BAR.SYNC.DEFER_BLOCKING 0x0 ;  /* 0x0000000000007b1d */ /* 0x000fec0000010000 */
[----:B------:R-:W0:Y:S04]  /*3020*/  LDS R13, [R252.X8+0x4100] ;  /* 0x00410000fc0d7984 */ /* 0x000e280000008800 */
[----:B------:R-:W1:Y:S04]  /*3030*/  LDS R12, [R252.X8+0x4000] ;  /* 0x00400000fc0c7984 */ /* 0x000e680000008800 */
[----:B------:R-:W2:Y:S04]  /*3040*/  LDS R89, [R252.X8+0x4200] ;  /* 0x00420000fc597984 */ /* 0x000ea80000008800 */
[----:B------:R-:W3:Y:S04]  /*3050*/  LDS R104, [R252.X8+0x4300] ;  /* 0x00430000fc687984 */ /* 0x000ee80000008800 */
[----:B------:R-:W4:Y:S04]  /*3060*/  LDS R73, [R252.X8+0x4400] ;  /* 0x00440000fc497984 */ /* 0x000f280000008800 */
[----:B------:R-:W-:Y:S01]  /*3070*/  LDS R105, [R252.X8+0x4700] ;  /* 0x00470000fc697984 */ /* 0x000fe20000008800 */
[----:B0-----:R-:W-:-:S02]  /*3080*/  FMNMX R14, R13, R72, !PT ;  /* 0x000000480d0e7209 */ /* 0x001fc40007800000 */
[----:B-1----:R-:W-:Y:S02]  /*3090*/  FMNMX R15, R12, R71, !PT ;  /* 0x000000470c0f7209 */ /* 0x002fe40007800000 */
[----:B--2---:R-:W-:-:S03]  /*30a0*/  FMNMX R13, R89, R70, !PT ;  /* 0x00000046590d7209 */ /* 0x004fc60007800000 */
[----:B------:R-:W-:Y:S02]  /*30b0*/  FFMA R101, R101, c[0x0][0x188], -R15 ;  /* 0x0000620065657a23 */ /* 0x000fe4000000080f */
[----:B------:R-:W-:Y:S02]  /*30c0*/  FFMA R8, R8, c[0x0][0x188], -R13 ;  /* 0x0000620008087a23 */ /* 0x000fe4000000080d */
[----:B------:R-:W-:Y:S02]  /*30d0*/  FMUL R75, R101, 1.4426950216293334961 ;  /* 0x3fb8aa3b654b7820 */ /* 0x000fe40000400000 */
[----:B------:R-:W-:Y:S02]  /*30e0*/  FFMA R12, R103, c[0x0][0x188], -R14 ;  /* 0x00006200670c7a23 */ /* 0x000fe4000000080e */
[----:B------:R-:W0:Y:S01]  /*30f0*/  LDS R103, [R252.X8+0x4500] ;  /* 0x00450000fc677984 */ /* 0x000e220000008800 */
[----:B------:R-:W-:-:S03]  /*3100*/  FMUL R101, R8, 1.4426950216293334961 ;  /* 0x3fb8aa3b08657820 */ /* 0x000fc60000400000 */
[----:B------:R-:W1:Y:S01]  /*3110*/  LDS R8, [R252.X8+0x4600] ;  /* 0x00460000fc087984 */ /* 0x000e620000008800 */
[----:B------:R-:W-:Y:S02]  /*3120*/  FFMA R100, R100, c[0x0][0x188], -R15 ;  /* 0x0000620064647a23 */ /* 0x000fe4000000080f */
[----:B------:R-:W-:Y:S02]  /*3130*/  FFMA R102, R102, c[0x0][0x188], -R14 ;  /* 0x0000620066667a23 */ /* 0x000fe4000000080e */
[----:B------:R-:W-:Y:S02]  /*3140*/  FMUL R74, R100, 1.4426950216293334961 ;  /* 0x3fb8aa3b644a7820 */ /* 0x000fe40000400000 */
[----:B------:R-:W-:Y:S01]  /*3150*/  FMUL R100, R12, 1.4426950216293334961 ;  /* 0x3fb8aa3b0c647820 */ /* 0x000fe20000400000 */
[----:B---3--:R-:W-:Y:S01]  /*3160*/  FMNMX R12, R104, R69, !PT ;  /* 0x00000045680c7209 */ /* 0x008fe20007800000 */
[----:B------:R-:W-:Y:S02]  /*3170*/  FFMA R9, R9, c[0x0][0x188], -R13 ;  /* 0x0000620009097a23 */ /* 0x000fe4000000080d */
[----:B------:R-:W-:-:S02]  /*3180*/  FMUL R90, R102, 1.4426950216293334961 ;  /* 0x3fb8aa3b665a7820 */ /* 0x000fc40000400000 */
[----:B------:R-:W-:Y:S02]  /*3190*/  FMUL R102, R9, 1.4426950216293334961 ;  /* 0x3fb8aa3b09667820 */ /* 0x000fe40000400000 */
[--C-:B------:R-:W-:Y:S02]  /*31a0*/  FFMA R9, R11, c[0x0][0x188], -R12.reuse ;  /* 0x000062000b097a23 */ /* 0x100fe4000000080c */
[----:B------:R-:W-:Y:S02]  /*31b0*/  FFMA R10, R10, c[0x0][0x188], -R12 ;  /* 0x000062000a0a7a23 */ /* 0x000fe4000000080c */
[----:B------:R-:W-:Y:S01]  /*31c0*/  FMUL R9, R9, 1.4426950216293334961 ;  /* 0x3fb8aa3b09097820 */ /* 0x000fe20000400000 */
[----:B----4-:R-:W-:Y:S01]  /*31d0*/  FMNMX R11, R73, R68, !PT ;  /* 0x00000044490b7209 */ /* 0x010fe20007800000 */
[----:B------:R-:W-:Y:S02]  /*31e0*/  FMUL R89, R10, 1.4426950216293334961 ;  /* 0x3fb8aa3b0a597820 */ /* 0x000fe40000400000 */
[----:B------:R1:W-:Y:S02]  /*31f0*/  MUFU.EX2 R91, R9 ;  /* 0x00000009005b7308 */ /* 0x0003e40000000800 */
[----:B------:R-:W-:-:S02]  /*3200*/  FFMA R92, R92, c[0x0][0x188], -R11 ;  /* 0x000062005c5c7a23 */ /* 0x000fc4000000080b */
[----:B------:R-:W-:Y:S01]  /*3210*/  FFMA R93, R93, c[0x0][0x188], -R11 ;  /* 0x000062005d5d7a23 */ /* 0x000fe2000000080b */
[----:B0-----:R-:W-:Y:S02]  /*3220*/  FMNMX R10, R103, R88, !PT ;  /* 0x00000058670a7209 */ /* 0x001fe40007800000 */
[----:B-1----:R-:W-:Y:S02]  /*3230*/  FMNMX R9, R8, R29, !PT ;  /* 0x0000001d08097209 */ /* 0x002fe40007800000 */
[----:B------:R-:W-:Y:S01]  /*3240*/  FMNMX R8, R105, R28, !PT ;  /* 0x0000001c69087209 */ /* 0x000fe20007800000 */
[--C-:B------:R-:W-:Y:S02]  /*3250*/  FFMA R94, R94, c[0x0][0x188], -R10.reuse ;  /* 0x000062005e5e7a23 */ /* 0x100fe4000000080a */
[----:B------:R-:W-:Y:S02]  /*3260*/  FFMA R95, R95, c[0x0][0x188], -R10 ;  /* 0x000062005f5f7a23 */ /* 0x000fe4000000080a */
[----:B------:R-:W-:-:S02]  /*3270*/  FFMA R80, R80, c[0x0][0x188], -R9 ;  /* 0x0000620050507a23 */ /* 0x000fc40000000809 */
[----:B------:R-:W-:Y:S02]  /*3280*/  FFMA R81, R81, c[0x0][0x188], -R9 ;  /* 0x0000620051517a23 */ /* 0x000fe40000000809 */
[--C-:B------:R-:W-:Y:S02]  /*3290*/  FFMA R82, R82, c[0x0][0x188], -R8.reuse ;  /* 0x0000620052527a23 */ /* 0x100fe40000000808 */
[----:B------:R-:W-:Y:S02]  /*32a0*/  FFMA R83, R83, c[0x0][0x188], -R8 ;  /* 0x0000620053537a23 */ /* 0x000fe40000000808 */
[----:B------:R-:W-:Y:S02]  /*32b0*/  FMUL R92, R92, 1.4426950216293334961 ;  /* 0x3fb8aa3b5c5c7820 */ /* 0x000fe40000400000 */
[----:B------:R-:W-:Y:S02]  /*32c0*/  FMUL R93, R93, 1.4426950216293334961 ;  /* 0x3fb8aa3b5d5d7820 */ /* 0x000fe40000400000 */
[----:B------:R-:W-:-:S02]  /*32d0*/  FMUL R94, R94, 1.4426950216293334961 ;  /* 0x3fb8aa3b5e5e7820 */ /* 0x000fc40000400000 */
[----:B------:R-:W-:Y:S02]  /*32e0*/  FMUL R95, R95, 1.4426950216293334961 ;  /* 0x3fb8aa3b5f5f7820 */ /* 0x000fe40000400000 */
[----:B------:R-:W-:Y:S02]  /*32f0*/  FMUL R80, R80, 1.4426950216293334961 ;  /* 0x3fb8aa3b50507820 */ /* 0x000fe40000400000 */
[----:B------:R-:W-:Y:S02]  /*3300*/  FMUL R81, R81, 1.4426950216293334961 ;  /* 0x3fb8aa3b51517820 */ /* 0x000fe40000400000 */
[----:B------:R-:W-:Y:S02]  /*3310*/  FMUL R82, R82, 1.4426950216293334961 ;  /* 0x3fb8aa3b52527820 */ /* 0x000fe40000400000 */
[----:B------:R-:W-:Y:S01]  /*3320*/  FMUL R83, R83, 1.4426950216293334961 ;  /* 0x3fb8aa3b53537820 */ /* 0x000fe20000400000 */
[----:B------:R-:W-:Y:S08]  /*3330*/  MUFU.EX2 R74, R74 ;  /* 0x0000004a004a7308 */ /* 0x000ff00000000800 */
[----:B------:R-:W0:Y:S08]  /*3340*/  MUFU.EX2 R75, R75 ;  /* 0x0000004b004b7308 */ /* 0x000e300000000800 */
[----:B------:R-:W-:Y:S08]  /*3350*/  MUFU.EX2 R101, R101 ;  /* 0x0000006500657308 */ /* 0x000ff00000000800 */
[----:B------:R-:W1:Y:S08]  /*3360*/  MUFU.EX2 R102, R102 ;  /* 0x0000006600667308 */ /* 0x000e700000000800 */
[----:B------:R-:W-:Y:S08]  /*3370*/  MUFU.EX2 R90, R90 ;  /* 0x0000005a005a7308 */ /* 0x000ff00000000800 */
[----:B------:R-:W2:Y:S08]  /*3380*/  MUFU.EX2 R100, R100 ;  /* 0x0000006400647308 */ /* 0x000eb00000000800 */
[----:B------:R-:W-:Y:S08]  /*3390*/  MUFU.EX2 R92, R92 ;  /* 0x0000005c005c7308 */ /* 0x000ff00000000800 */
[----:B------:R-:W3:Y:S08]  /*33a0*/  MUFU.EX2 R93, R93 ;  /* 0x0000005d005d7308 */ /* 0x000ef00000000800 */
[----:B------:R-:W4:Y:S08]  /*33b0*/  MUFU.EX2 R89, R89 ;  /* 0x0000005900597308 */ /* 0x000f300000000800 */
[----:B------:R-:W-:Y:S08]  /*33c0*/  MUFU.EX2 R94, R94 ;  /* 0x0000005e005e7308 */ /* 0x000ff00000000800 */
[----:B------:R-:W5:Y:S08]  /*33d0*/  MUFU.EX2 R95, R95 ;  /* 0x0000005f005f7308 */ /* 0x000f700000000800 */
[----:B------:R-:W-:Y:S08]  /*33e0*/  MUFU.EX2 R121, R80 ;  /* 0x0000005000797308 */ /* 0x000ff00000000800 */
[----:B------:R-:W0:Y:S08]  /*33f0*/  MUFU.EX2 R124, R81 ;  /* 0x00000051007c7308 */ /* 0x000e300000000800 */
[----:B------:R-:W-:Y:S08]  /*3400*/  MUFU.EX2 R127, R82 ;  /* 0x00000052007f7308 */ /* 0x000ff00000000800 */
[----:B------:R-:W5:Y:S01]  /*3410*/  MUFU.EX2 R126, R83 ;  /* 0x00000053007e7308 */ /* 0x000f620000000800 */
[----:B0-----:R-:W-:-:S02]  /*3420*/  FADD R115, R74, R75 ;  /* 0x0000004b4a737221 */ /* 0x001fc40000000000 */
[----:B-1----:R-:W-:Y:S02]  /*3430*/  FADD R122, R101, R102 ;  /* 0x00000066657a7221 */ /* 0x002fe40000000000 */
[----:B--2---:R-:W-:Y:S02]  /*3440*/  FADD R120, R90, R100 ;  /* 0x000000645a787221 */ /* 0x004fe40000000000 */
[----:B---3--:R-:W-:Y:S02]  /*3450*/  FADD R113, R92, R93 ;  /* 0x0000005d5c717221 */ /* 0x008fe40000000000 */
[----:B----4-:R-:W-:Y:S02]  /*3460*/  FADD R123, R89, R91 ;  /* 0x0000005b597b7221 */ /* 0x010fe40000000000 */
[----:B-----5:R-:W-:Y:S02]  /*3470*/  FADD R112, R94, R95 ;  /* 0x0000005f5e707221 */ /* 0x020fe40000000000 */
[----:B------:R-:W-:-:S02]  /*3480*/  FADD R105, R121, R124 ;  /* 0x0000007c79697221 */ /* 0x000fc40000000000 */
[----:B------:R-:W-:Y:S01]  /*3490*/  FADD R103, R127, R126 ;  /* 0x0000007e7f677221 */ /* 0x000fe20000000000 */
        /* <DEDUP_REMOVED lines=24> */
[----:B0-----:R-:W-:-:S03]  /*3620*/  FADD R120, R73, R120 ;  /* 0x0000007849787221 */ /* 0x001fc60000000000 */
[----:B------:R-:W-:Y:S01]  /*3630*/  BAR.SYNC.DEFER_BLOCKING 0x0 ;  /* 0x0000000000007b1d */ /* 0x000fe20000010000 */
[----:B-1----:R-:W-:Y:S02]  /*3640*/  FADD R122, R80, R113 ;  /* 0x00000071507a7221 */ /* 0x002fe40000000000 */
[----:B--2---:R-:W-:Y:S02]  /*3650*/  FADD R136, R82, R115 ;  /* 0x0000007352887221 */ /* 0x004fe40000000000 */
[----:B---3--:R-:W-:Y:S02]  /*3660*/  FADD R134, R81, R134 ;  /* 0x0000008651867221 */ /* 0x008fe40000000000 */
[----:B----4-:R-:W-:Y:S02]  /*3670*/  FADD R112, R83, R112 ;  /* 0x0000007053707221 */ /* 0x010fe40000000000 */
[----:B-----5:R-:W-:Y:S02]  /*3680*/  FADD R138, R107, R104 ;  /* 0x000000686b8a7221 */ /* 0x020fe40000000000 */
[----:B------:R-:W-:-:S02]  /*3690*/  FADD R140, R106, R105 ;  /* 0x000000696a8c7221 */ /* 0x000fc40000000000 */
[----:B------:R-:W-:Y:S01]  /*36a0*/  FADD R142, R114, R103 ;  /* 0x00000067728e7221 */ /* 0x000fe20000000000 */
[----:B------:R-:W-:Y:S04]  /*36b0*/  @!P0 STS [R19+0x4000], R120 ;  /* 0x0040007813008388 */ /* 0x000fe80000000800 */
[----:B------:R-:W-:Y:S04]  /*36c0*/  @!P0 STS [R19+0x4100], R122 ;  /* 0x0041007a13008388 */ /* 0x000fe80000000800 */
[----:B------:R-:W-:Y:S04]  /*36d0*/  @!P0 STS [R19+0x4200], R136 ;  /* 0x0042008813008388 */ /* 0x000fe80000000800 */
[----:B------:R-:W-:Y:S04]  /*36e0*/  @!P0 STS [R19+0x4300], R134 ;  /* 0x0043008613008388 */ /* 0x000fe80000000800 */
[----:B------:R-:W-:Y:S04]  /*36f0*/  @!P0 STS [R19+0x4400], R112 ;  /* 0x0044007013008388 */ /* 0x000fe80000000800 */
[----:B------:R-:W-:Y:S04]  /*3700*/  @!P0 STS [R19+0x4500], R138 ;  /* 0x0045008a13008388 */ /* 0x000fe80000000800 */
[----:B------:R-:W-:Y:S04]  /*3710*/  @!P0 STS [R19+0x4600], R140 ;  /* 0x0046008c13008388 */ /* 0x000fe80000000800 */
[----:B------:R-:W-:Y:S04]  /*3720*/  @!P0 STS [R19+0x4700], R142 ;  /* 0x0047008e13008388 */ /* 0x000fe80000000800 */
[----:B------:R-:W-:Y:S06]  /*3730*/  BAR.SYNC.DEFER_BLOCKING 0x0 ;  /* 0x0000000000007b1d */ /* 0x000fec0000010000 */
[----:B------:R-:W0:Y:S04]  /*3740*/  LDS R73, [R135.X4+0x4000] ;  /* 0x0040000087497984 */ /* 0x000e280000004800 */
[----:B------:R-:W1:Y:S04]  /*3750*/  LDS R83, [R135.X4+0x4400] ;  /* 0x0044000087537984 */ /* 0x000e680000004800 */
[----:B0-----:R-:W0:Y:S04]  /*3760*/  SHFL.BFLY PT, R80, R73, 0x4, 0x1f ;  /* 0x0c801f0049507f89 */ /* 0x001e2800000e0000 */
[----:B-1----:R-:W1:Y:S01]  /*3770*/  SHFL.BFLY PT, R104, R83, 0x4, 0x1f ;  /* 0x0c801f0053687f89 */ /* 0x002e6200000e0000 */
[----:B0-----:R-:W-:-:S02]  /*3780*/  FADD R82, R73, R80 ;  /* 0x0000005049527221 */ /* 0x001fc40000000000 */
[----:B-1----:R-:W-:-:S03]  /*3790*/  FADD R104, R83, R104 ;  /* 0x0000006853687221 */ /* 0x002fc60000000000 */
[----:B------:R-:W0:Y:S04]  /*37a0*/  SHFL.BFLY PT, R81, R82, 0x2, 0x1f ;  /* 0x0c401f0052517f89 */ /* 0x000e2800000e0000 */
[----:B------:R-:W1:Y:S01]  /*37b0*/  SHFL.BFLY PT, R105, R104, 0x2, 0x1f ;  /* 0x0c401f0068697f89 */ /* 0x000e6200000e0000 */
[----:B0-----:R-:W-:Y:S02]  /*37c0*/  FADD R103, R82, R81 ;  /* 0x0000005152677221 */ /* 0x001fe40000000000 */
[----:B-1----:R-:W-:-:S03]  /*37d0*/  FADD R115, R104, R105 ;  /* 0x0000006968737221 */ /* 0x002fc60000000000 */
[----:B------:R-:W0:Y:S04]  /*37e0*/  SHFL.BFLY PT, R80, R103, 0x1, 0x1f ;  /* 0x0c201f0067507f89 */ /* 0x000e2800000e0000 */
[----:B------:R-:W1:Y:S01]  /*37f0*/  SHFL.BFLY PT, R106, R115, 0x1, 0x1f ;  /* 0x0c201f00736a7f89 */ /* 0x000e6200000e0000 */
[----:B0-----:R-:W-:Y:S02]  /*3800*/  FADD R114, R103, R80 ;  /* 0x0000005067727221 */ /* 0x001fe40000000000 */
[----:B-1----:R-:W-:-:S03]  /*3810*/  FADD R73, R115, R106 ;  /* 0x0000006a73497221 */ /* 0x002fc60000000000 */
[----:B------:R0:W-:Y:S04]  /*3820*/  @!P1 STS [R135.X4+0x4000], R114 ;  /* 0x0040007287009388 */ /* 0x0001e80000004800 */
[----:B------:R-:W-:Y:S04]  /*3830*/  @!P1 STS [R135.X4+0x4400], R73 ;  /* 0x0044004987009388 */ /* 0x000fe80000004800 */
[----:B------:R-:W-:Y:S01]  /*3840*/  BAR.SYNC.DEFER_BLOCKING 0x0 ;  /* 0x0000000000007b1d */ /* 0x000fe20000010000 */
[----:B------:R-:W-:-:S04]  /*3850*/  IMAD.WIDE R112, R23, 0x2, R172 ;  /* 0x0000000217707825 */ /* 0x000fc800078e02ac */
[----:B------:R-:W-:-:S04]  /*3860*/  IMAD.WIDE R82, R23, 0x2, R168 ;  /* 0x0000000217527825 */ /* 0x000fc800078e02a8 */
[----:B------:R-:W-:-:S04]  /*3870*/  IMAD.WIDE R104, R23, 0x2, R166 ;  /* 0x0000000217687825 */ /* 0x000fc800078e02a6 */
[C---:B------:R-:W-:Y:S01]  /*3880*/  IMAD.WIDE R122, R23.reuse, 0x2, R162 ;  /* 0x00000002177a7825 */ /* 0x040fe200078e02a2 */
[----:B------:R1:W2:Y:S04]  /*3890*/  LDG.E.U16 R103, [R112.64] ;  /* 0x0000000470677981 */ /* 0x0002a8000c1e1500 */
[----:B------:R3:W4:Y:S01]  /*38a0*/  LDG.E.U16 R83, [R82.64] ;  /* 0x0000000452537981 */ /* 0x000722000c1e1500 */
[----:B------:R-:W-:-:S03]  /*38b0*/  IMAD.WIDE R80, R23, 0x2, R174 ;  /* 0x0000000217507825 */ /* 0x000fc600078e02ae */
[----:B------:R-:W5:Y:S01]  /*38c0*/  LDS R73, [R252.X8+0x4000] ;  /* 0x00400000fc497984 */ /* 0x000f620000008800 */
[----:B-1----:R-:W-:-:S03]  /*38d0*/  IMAD.WIDE R112, R23, 0x2, R164 ;  /* 0x0000000217707825 */ /* 0x002fc600078e02a4 */
[----:B------:R1:W2:Y:S04]  /*38e0*/  LDG.E.U16 R81, [R80.64] ;  /* 0x0000000450517981 */ /* 0x0002a8000c1e1500 */
[----:B---3--:R3:W2:Y:S04]  /*38f0*/  LDG.E.U16 R82, [R104.64] ;  /* 0x0000000468527981 */ /* 0x0086a8000c1e1500 */
[----:B------:R0:W2:Y:S01]  /*3900*/  LDG.E.U16 R112, [R112.64] ;  /* 0x0000000470707981 */ /* 0x0000a2000c1e1500 */
[----:B------:R-:W-:-:S03]  /*3910*/  IMAD.WIDE R106, R23, 0x2, R170 ;  /* 0x00000002176a7825 */ /* 0x000fc600078e02aa */
[----:B------:R-:W-:Y:S01]  /*3920*/  LDS R137, [R252.X8+0x4500] ;  /* 0x00450000fc897984 */ /* 0x000fe20000008800 */
[----:B---3--:R-:W-:-:S03]  /*3930*/  IMAD.WIDE R104, R23, 0x2, R156 ;  /* 0x0000000217687825 */ /* 0x008fc600078e029c */
[----:B-1----:R1:W3:Y:S04]  /*3940*/  LDG.E.U16 R80, [R106.64] ;  /* 0x000000046a507981 */ /* 0x0022e8000c1e1500 */
[----:B0-----:R0:W2:Y:S04]  /*3950*/  LDG.E.U16 R113, [R122.64] ;  /* 0x000000047a717981 */ /* 0x0010a8000c1e1500 */
[----:B------:R1:W3:Y:S01]  /*3960*/  LDG.E.U16 R120, [R104.64] ;  /* 0x0000000468787981 */ /* 0x0002e2000c1e1500 */
[----:B------:R-:W-:-:S03]  /*3970*/  IMAD.WIDE R114, R23, 0x2, R160 ;  /* 0x0000000217727825 */ /* 0x000fc600078e02a0 */
[----:B------:R-:W-:Y:S01]  /*3980*/  LDS R136, [R252.X8+0x4600] ;  /* 0x00460000fc887984 */ /* 0x000fe20000008800 */
[----:B0-----:R-:W-:-:S03]  /*3990*/  IMAD.WIDE R122, R23, 0x2, R150 ;  /* 0x00000002177a7825 */ /* 0x001fc600078e0296 */
[----:B------:R0:W4:Y:S01]  /*39a0*/  LDG.E.U16 R114, [R114.64] ;  /* 0x0000000472727981 */ /* 0x000122000c1e1500 */
[----:B-1----:R-:W-:-:S03]  /*39b0*/  IMAD.WIDE R104, R23, 0x2, R154 ;  /* 0x0000000217687825 */ /* 0x002fc600078e029a */
[----:B------:R1:W4:Y:S04]  /*39c0*/  LDG.E.U16 R138, [R122.64] ;  /* 0x000000047a8a7981 */ /* 0x000328000c1e1500 */
[----:B------:R0:W4:Y:S04]  /*39d0*/  LDG.E.U16 R125, [R104.64] ;  /* 0x00000004687d7981 */ /* 0x000128000c1e1500 */
[----:B------:R-:W-:Y:S01]  /*39e0*/  LDS R135, [R252.X8+0x4700] ;  /* 0x00470000fc877984 */ /* 0x000fe20000008800 */
[----:B-1----:R-:W-:-:S04]  /*39f0*/  IMAD.WIDE R122, R23, 0x2, R144 ;  /* 0x00000002177a7825 */ /* 0x002fc800078e0290 */
[C---:B0-----:R-:W-:Y:S01]  /*3a00*/  IMAD.WIDE R104, R23.reuse, 0x2, R148 ;  /* 0x0000000217687825 */ /* 0x041fe200078e0294 */
[----:B------:R0:W4:Y:S04]  /*3a10*/  LDG.E.U16 R141, [R122.64] ;  /* 0x000000047a8d7981 */ /* 0x000128000c1e1500 */
[----:B------:R1:W4:Y:S01]  /*3a20*/  LDG.E.U16 R139, [R104.64] ;  /* 0x00000004688b7981 */ /* 0x000322000c1e1500 */
[----:B0-----:R-:W-:-:S04]  /*3a30*/  IMAD.WIDE R122, R23, 0x2, R34 ;  /* 0x00000002177a7825 */ /* 0x001fc800078e0222 */
[C---:B-1----:R-:W-:Y:S01]  /*3a40*/  IMAD.WIDE R104, R23.reuse, 0x2, R30 ;  /* 0x0000000217687825 */ /* 0x042fe200078e021e */
[----:B------:R0:W4:Y:S04]  /*3a50*/  LDG.E.U16 R216, [R122.64] ;  /* 0x000000047ad87981 */ /* 0x000128000c1e1500 */
[----:B------:R1:W4:Y:S01]  /*3a60*/  LDG.E.U16 R142, [R104.64] ;  /* 0x00000004688e7981 */ /* 0x000322000c1e1500 */
[----:B0-----:R-:W-:-:S04]  /*3a70*/  IMAD.WIDE R122, R23, 0x2, R40 ;  /* 0x00000002177a7825 */ /* 0x001fc800078e0228 */
[C---:B-1----:R-:W-:Y:S01]  /*3a80*/  IMAD.WIDE R104, R23.reuse, 0x2, R36 ;  /* 0x0000000217687825 */ /* 0x042fe200078e0224 */
[----:B------:R0:W4:Y:S04]  /*3a90*/  LDG.E.U16 R221, [R122.64] ;  /* 0x000000047add7981 */ /* 0x000128000c1e1500 */
[----:B------:R1:W4:Y:S01]  /*3aa0*/  LDG.E.U16 R217, [R104.64] ;  /* 0x0000000468d97981 */ /* 0x000322000c1e1500 */
[----:B------:R-:W-:-:S04]  /*3ab0*/  IMAD.WIDE R106, R23, 0x2, R158 ;  /* 0x00000002176a7825 */ /* 0x000fc800078e029e */
[C---:B0-----:R-:W-:Y:S01]  /*3ac0*/  IMAD.WIDE R122, R23.reuse, 0x2, R46 ;  /* 0x00000002177a7825 */ /* 0x041fe200078e022e */
[----:B------:R0:W4:Y:S03]  /*3ad0*/  LDG.E.U16 R115, [R106.64] ;  /* 0x000000046a737981 */ /* 0x000126000c1e1500 */
[C---:B-1----:R-:W-:Y:S02]  /*3ae0*/  IMAD.WIDE R104, R23.reuse, 0x2, R42 ;  /* 0x0000000217687825 */ /* 0x042fe400078e022a */
[----:B------:R1:W4:Y:S04]  /*3af0*/  LDG.E.U16 R123, [R122.64] ;  /* 0x000000047a7b7981 */ /* 0x000328000c1e1500 */
[----:B------:R5:W4:Y:S01]  /*3b00*/  LDG.E.U16 R224, [R104.64] ;  /* 0x0000000468e07981 */ /* 0x000b22000c1e1500 */
[----:B0-----:R-:W-:-:S04]  /*3b10*/  IMAD.WIDE R106, R23, 0x2, R152 ;  /* 0x00000002176a7825 */ /* 0x001fc800078e0298 */
[----:B-1----:R-:W-:Y:S01]  /*3b20*/  FADD R122, -R15, R71 ;  /* 0x000000470f7a7221 */ /* 0x002fe20000000100 */
[----:B------:R0:W4:Y:S01]  /*3b30*/  LDG.E.U16 R134, [R106.64] ;  /* 0x000000046a867981 */ /* 0x000122000c1e1500 */
[----:B-----5:R-:W-:-:S04]  /*3b40*/  IMAD.WIDE R104, R23, 0x2, R48 ;  /* 0x0000000217687825 */ /* 0x020fc800078e0230 */
[----:B------:R-:W-:Y:S01]  /*3b50*/  FMUL R122, R122, 1.4426950216293334961 ;  /* 0x3fb8aa3b7a7a7820 */ /* 0x000fe20000400000 */
[----:B------:R1:W5:Y:S01]  /*3b60*/  LDG.E.U16 R71, [R104.64] ;  /* 0x0000000468477981 */ /* 0x000362000c1e1500 */
[----:B0-----:R-:W-:-:S04]  /*3b70*/  IMAD.WIDE R106, R23, 0x2, R146 ;  /* 0x00000002176a7825 */ /* 0x001fc800078e0292 */
[----:B------:R-:W0:Y:S01]  /*3b80*/  MUFU.EX2 R122, R122 ;  /* 0x0000007a007a7308 */ /* 0x000e220000000800 */
[----:B------:R0:W5:Y:S01]  /*3b90*/  LDG.E.U16 R140, [R106.64] ;  /* 0x000000046a8c7981 */ /* 0x000162000c1e1500 */
[----:B-1----:R-:W-:-:S05]  /*3ba0*/  IMAD.WIDE R104, R23, 0x2, R50 ;  /* 0x0000000217687825 */ /* 0x002fca00078e0232 */
[----:B------:R1:W5:Y:S01]  /*3bb0*/  LDG.E.U16 R230, [R104.64] ;  /* 0x0000000468e67981 */ /* 0x000362000c1e1500 */
[----:B0-----:R-:W-:-:S05]  /*3bc0*/  IMAD.WIDE R106, R23, 0x2, R32 ;  /* 0x00000002176a7825 */ /* 0x001fca00078e0220 */
        /* <DEDUP_REMOVED lines=9> */
[C---:B-1----:R-:W-:Y:S02]  /*3c60*/  FMUL R104, R122.reuse, R64 ;  /* 0x000000407a687220 */ /* 0x042fe40000400000 */
[----:B------:R-:W-:Y:S02]  /*3c70*/  FMUL R105, R122, R65 ;  /* 0x000000417a697220 */ /* 0x000fe40000400000 */
[----:B------:R-:W-:-:S05]  /*3c80*/  IMAD.WIDE R64, R23, 0x2, R58 ;  /* 0x0000000217407825 */ /* 0x000fca00078e023a */
[----:B------:R1:W5:Y:S01]  /*3c90*/  LDG.E.U16 R244, [R64.64] ;  /* 0x0000000440f47981 */ /* 0x000362000c1e1500 */
[----:B0-----:R-:W-:-:S05]  /*3ca0*/  IMAD.WIDE R106, R23, 0x2, R52 ;  /* 0x00000002176a7825 */ /* 0x001fca00078e0234 */
[----:B------:R0:W5:Y:S01]  /*3cb0*/  LDG.E.U16 R231, [R106.64] ;  /* 0x000000046ae77981 */ /* 0x000162000c1e1500 */
[----:B-1----:R-:W-:-:S06]  /*3cc0*/  IMAD.WIDE R64, R23, 0x2, R132 ;  /* 0x0000000217407825 */ /* 0x002fcc00078e0284 */
[----:B------:R1:W5:Y:S04]  /*3cd0*/  LDG.E.U16 R64, [R64.64] ;  /* 0x0000000440407981 */ /* 0x000368000c1e1500 */
[----:B0-----:R-:W0:Y:S01]  /*3ce0*/  LDS R106, [R252.X8+0x4100] ;  /* 0x00410000fc6a7984 */ /* 0x001e220000008800 */
[----:B------:R-:W-:-:S04]  /*3cf0*/  FADD R107, -R14, R72 ;  /* 0x000000480e6b7221 */ /* 0x000fc80000000100 */
[----:B------:R-:W-:Y:S01]  /*3d00*/  FMUL R107, R107, 1.4426950216293334961 ;  /* 0x3fb8aa3b6b6b7820 */ /* 0x000fe20000400000 */
[----:B-1----:R-:W1:Y:S05]  /*3d10*/  LDS R65, [R252.X8+0x4200] ;  /* 0x00420000fc417984 */ /* 0x002e6a0000008800 */
[----:B------:R-:W0:Y:S01]  /*3d20*/  MUFU.EX2 R107, R107 ;  /* 0x0000006b006b7308 */ /* 0x000e220000000800 */
[----:B------:R-:W-:Y:S02]  /*3d30*/  FFMA R16, R122, R16, R73 ;  /* 0x000000107a107223 */ /* 0x000fe40000000049 */
[C---:B0-----:R-:W-:Y:S02]  /*3d40*/  FFMA R7, R107.reuse, R7, R106 ;  /* 0x000000076b077223 */ /* 0x041fe4000000006a */
[----:B------:R-:W-:-:S02]  /*3d50*/  FMUL R106, R107, R66 ;  /* 0x000000426b6a7220 */ /* 0x000fc40000400000 */
[----:B------:R-:W-:-:S04]  /*3d60*/  FADD R66, -R13, R70 ;  /* 0x000000460d427221 */ /* 0x000fc80000000100 */
[----:B------:R-:W-:-:S04]  /*3d70*/  FMUL R66, R66, 1.4426950216293334961 ;  /* 0x3fb8aa3b42427820 */ /* 0x000fc80000400000 */
[----:B------:R-:W1:Y:S02]  /*3d80*/  MUFU.EX2 R73, R66 ;  /* 0x0000004200497308 */ /* 0x000e640000000800 */
[C---:B-1----:R-:W-:Y:S02]  /*3d90*/  FFMA R6, R73.reuse, R6, R65 ;  /* 0x0000000649067223 */ /* 0x042fe40000000041 */
[C---:B------:R-:W-:Y:S01]  /*3da0*/  FMUL R72, R73.reuse, R60 ;  /* 0x0000003c49487220 */ /* 0x040fe20000400000 */
[----:B------:R-:W0:Y:S01]  /*3db0*/  LDS R65, [R252.X8+0x4300] ;  /* 0x00430000fc417984 */ /* 0x000e220000008800 */
[----:B------:R-:W-:-:S03]  /*3dc0*/  FMUL R96, R73, R96 ;  /* 0x0000006049607220 */ /* 0x000fc60000400000 */
[----:B------:R-:W1:Y:S01]  /*3dd0*/  LDS R60, [R252.X8+0x4400] ;  /* 0x00440000fc3c7984 */ /* 0x000e620000008800 */
[----:B------:R-:W-:-:S03]  /*3de0*/  FMUL R97, R73, R97 ;  /* 0x0000006149617220 */ /* 0x000fc60000400000 */
[----:B------:R-:W-:Y:S01]  /*3df0*/  BAR.SYNC.DEFER_BLOCKING 0x0 ;  /* 0x0000000000007b1d */ /* 0x000fe20000010000 */
[----:B------:R-:W-:Y:S02]  /*3e00*/  FMUL R73, R73, R61 ;  /* 0x0000003d49497220 */ /* 0x000fe40000400000 */
[----:B------:R-:W-:-:S04]  /*3e10*/  FADD R61, -R12, R69 ;  /* 0x000000450c3d7221 */ /* 0x000fc80000000100 */
[----:B------:R-:W-:-:S04]  /*3e20*/  FMUL R61, R61, 1.4426950216293334961 ;  /* 0x3fb8aa3b3d3d7820 */ /* 0x000fc80000400000 */
[----:B------:R0:W0:Y:S01]  /*3e30*/  MUFU.EX2 R66, R61 ;  /* 0x0000003d00427308 */ /* 0x0000220000000800 */
[----:B------:R-:W-:Y:S02]  /*3e40*/  FMUL R84, R122, R84 ;  /* 0x000000547a547220 */ /* 0x000fe40000400000 */
[----:B0-----:R-:W-:-:S04]  /*3e50*/  FADD R61, -R11, R68 ;  /* 0x000000440b3d7221 */ /* 0x001fc80000000100 */
[----:B------:R-:W-:Y:S02]  /*3e60*/  FMUL R61, R61, 1.4426950216293334961 ;  /* 0x3fb8aa3b3d3d7820 */ /* 0x000fe40000400000 */
[----:B------:R-:W-:Y:S01]  /*3e70*/  FMUL R85, R122, R85 ;  /* 0x000000557a557220 */ /* 0x000fe20000400000 */
[----:B------:R-:W-:Y:S01]  /*3e80*/  F2FP.BF16.PACK_AB R90, R100, R90 ;  /* 0x0000005a645a723e */ /* 0x000fe200000010ff */
[----:B------:R0:W1:Y:S01]  /*3e90*/  MUFU.EX2 R122, R61 ;  /* 0x0000003d007a7308 */ /* 0x0000620000000800 */
[----:B------:R-:W-:Y:S02]  /*3ea0*/  F2FP.BF16.PACK_AB R101, R102, R101 ;  /* 0x000000656665723e */ /* 0x000fe400000010ff */
[----:B------:R-:W-:Y:S02]  /*3eb0*/  F2FP.BF16.PACK_AB R89, R91, R89 ;  /* 0x000000595b59723e */ /* 0x000fe400000010ff */
[----:B------:R-:W-:Y:S02]  /*3ec0*/  F2FP.BF16.PACK_AB R92, R93, R92 ;  /* 0x0000005c5d5c723e */ /* 0x000fe400000010ff */
[----:B------:R-:W-:-:S02]  /*3ed0*/  F2FP.BF16.PACK_AB R94, R95, R94 ;  /* 0x0000005e5f5e723e */ /* 0x000fc400000010ff */
[----:B0-----:R-:W-:Y:S02]  /*3ee0*/  F2FP.BF16.PACK_AB R61, R75, R74 ;  /* 0x0000004a4b3d723e */ /* 0x001fe400000010ff */
[----:B------:R-:W-:Y:S02]  /*3ef0*/  F2FP.BF16.PACK_AB R121, R124, R121 ;  /* 0x000000797c79723e */ /* 0x000fe400000010ff */
[----:B------:R-:W-:Y:S01]  /*3f00*/  F2FP.BF16.PACK_AB R126, R126, R127 ;  /* 0x0000007f7e7e723e */ /* 0x000fe200000010ff */
[----:B--2---:R-:W-:Y:S04]  /*3f10*/  STS.U16 [R17+0x4000], R81 ;  /* 0x0040005111007388 */ /* 0x004fe80000000400 */
[----:B---3--:R-:W-:Y:S04]  /*3f20*/  STS.U16 [R17+0x4400], R80 ;  /* 0x0044005011007388 */ /* 0x008fe80000000400 */
[----:B------:R-:W-:Y:S04]  /*3f30*/  STS.U16 [R17+0x4800], R82 ;  /* 0x0048005211007388 */ /* 0x000fe80000000400 */
[----:B------:R-:W-:Y:S04]  /*3f40*/  STS.U16 [R17+0x4c00], R113 ;  /* 0x004c007111007388 */ /* 0x000fe80000000400 */
[----:B----4-:R-:W-:Y:S04]  /*3f50*/  STS.U16 [R17+0x5800], R138 ;  /* 0x0058008a11007388 */ /* 0x010fe80000000400 */
[----:B------:R-:W-:Y:S04]  /*3f60*/  STS.U16 [R17+0x5400], R125 ;  /* 0x0054007d11007388 */ /* 0x000fe80000000400 */
[----:B------:R-:W-:Y:S04]  /*3f70*/  STS.U16 [R17+0x6400], R216 ;  /* 0x006400d811007388 */ /* 0x000fe80000000400 */
[----:B------:R-:W-:Y:S04]  /*3f80*/  STS.U16 [R17+0x6000], R142 ;  /* 0x0060008e11007388 */ /* 0x000fe80000000400 */
[----:B------:R-:W-:Y:S04]  /*3f90*/  STS.U16 [R17+0x5000], R115 ;  /* 0x0050007311007388 */ /* 0x000fe80000000400 */
[----:B------:R-:W-:Y:S04]  /*3fa0*/  STS.U16 [R17+0x7000], R123 ;  /* 0x0070007b11007388 */ /* 0x000fe80000000400 */
[----:B------:R-:W-:Y:S04]  /*3fb0*/  STS.U16 [R17+0x6c00], R224 ;  /* 0x006c00e011007388 */ /* 0x000fe80000000400 */
[----:B-----5:R-:W-:Y:S04]  /*3fc0*/  STS.U16 [R17+0x5c00], R140 ;  /* 0x005c008c11007388 */ /* 0x020fe80000000400 */
[----:B------:R-:W-:Y:S04]  /*3fd0*/  STS.U16 [R17+0x7400], R230 ;  /* 0x007400e611007388 */ /* 0x000fe80000000400 */
[----:B------:R-:W-:Y:S04]  /*3fe0*/  STS.U16 [R17+0x7800], R234 ;  /* 0x007800ea11007388 */ /* 0x000fe80000000400 */
[----:B------:R-:W-:Y:S01]  /*3ff0*/  STS.U16 [R17+0x6800], R220 ;  /* 0x006800dc11007388 */ /* 0x000fe20000000400 */
[----:B------:R-:W-:-:S03]  /*4000*/  FMUL R86, R107, R86 ;  /* 0x000000566b567220 */ /* 0x000fc60000400000 */
        /* <DEDUP_REMOVED lines=17> */
[----:B------:R-:W-:Y:S04]  /*4120*/  STS [R20+0x8000], R61 ;  /* 0x0080003d14007388 */ /* 0x000fe80000000800 */
[----:B------:R-:W-:Y:S04]  /*4130*/  STS [R20+0x8400], R90 ;  /* 0x0084005a14007388 */ /* 0x000fe80000000800 */
[----:B------:R-:W-:Y:S04]  /*4140*/  STS [R20+0x8800], R101 ;  /* 0x0088006514007388 */ /* 0x000fe80000000800 */
[----:B------:R0:W-:Y:S04]  /*4150*/  STS [R20+0x8c00], R89 ;  /* 0x008c005914007388 */ /* 0x0001e80000000800 */
[----:B------:R-:W-:Y:S04]  /*4160*/  STS [R20+0x9000], R92 ;  /* 0x0090005c14007388 */ /* 0x000fe80000000800 */
[----:B------:R-:W-:Y:S04]  /*4170*/  STS [R20+0x9400], R94 ;  /* 0x0094005e14007388 */ /* 0x000fe80000000800 */
[----:B------:R-:W-:Y:S04]  /*4180*/  STS [R20+0x9800], R121 ;  /* 0x0098007914007388 */ /* 0x000fe80000000800 */
[----:B------:R-:W-:Y:S04]  /*4190*/  STS [R20+0x9c00], R126 ;  /* 0x009c007e14007388 */ /* 0x000fe80000000800 */
[----:B------:R-:W-:Y:S01]  /*41a0*/  BAR.SYNC.DEFER_BLOCKING 0x0 ;  /* 0x0000000000007b1d */ /* 0x000fe20000010000 */
[----:B------:R-:W-:-:S02]  /*41b0*/  FMUL R87, R107, R87 ;  /* 0x000000576b577220 */ /* 0x000fc40000400000 */
[----:B------:R-:W-:Y:S02]  /*41c0*/  FMUL R107, R107, R67 ;  /* 0x000000436b6b7220 */ /* 0x000fe40000400000 */
[C---:B------:R-:W-:Y:S02]  /*41d0*/  FFMA R5, R66.reuse, R5, R65 ;  /* 0x0000000542057223 */ /* 0x040fe40000000041 */
[C---:B------:R-:W-:Y:S02]  /*41e0*/  FMUL R98, R66.reuse, R98 ;  /* 0x0000006242627220 */ /* 0x040fe40000400000 */
[C---:B------:R-:W-:Y:S02]  /*41f0*/  FMUL R99, R66.reuse, R99 ;  /* 0x0000006342637220 */ /* 0x040fe40000400000 */
[C---:B------:R-:W-:Y:S02]  /*4200*/  FMUL R74, R66.reuse, R62 ;  /* 0x0000003e424a7220 */ /* 0x040fe40000400000 */
[----:B------:R-:W-:-:S02]  /*4210*/  FMUL R75, R66, R63 ;  /* 0x0000003f424b7220 */ /* 0x000fc40000400000 */
[----:B-1----:R-:W-:Y:S01]  /*4220*/  FFMA R4, R122, R4, R60 ;  /* 0x000000047a047223 */ /* 0x002fe2000000003c */
[----:B------:R-:W-:Y:S04]  /*4230*/  LDSM.16.M88.4 R80, [R25+0x8000] ;  /* 0x008000001950783b */ /* 0x000fe80000000200 */
[----:B------:R-:W1:Y:S04]  /*4240*/  LDSM.16.M88.4 R64, [R27+0x4000] ;  /* 0x004000001b40783b */ /* 0x000e680000000200 */
[----:B------:R-:W2:Y:S04]  /*4250*/  LDSM.16.M88.4 R60, [R27+0x6000] ;  /* 0x006000001b3c783b */ /* 0x000ea80000000200 */
[----:B------:R-:W3:Y:S04]  /*4260*/  LDSM.16.M88.4 R68, [R25+0x8800] ;  /* 0x008800001944783b */ /* 0x000ee80000000200 */
[----:B------:R-:W4:Y:S01]  /*4270*/  LDSM.16.M88.4 R124, [R25+0x9000] ;  /* 0x00900000197c783b */ /* 0x000f220000000200 */
[----:B------:R-:W-:-:S02]  /*4280*/  FADD R88, -R10, R88 ;  /* 0x000000580a587221 */ /* 0x000fc40000000100 */
[----:B------:R-:W-:Y:S02]  /*4290*/  FADD R29, -R9, R29 ;  /* 0x0000001d091d7221 */ /* 0x000fe40000000100 */
[----:B------:R-:W-:Y:S02]  /*42a0*/  FMUL R88, R88, 1.4426950216293334961 ;  /* 0x3fb8aa3b58587820 */ /* 0x000fe40000400000 */
[----:B0-----:R-:W-:Y:S02]  /*42b0*/  FMUL R89, R29, 1.4426950216293334961 ;  /* 0x3fb8aa3b1d597820 */ /* 0x001fe40000400000 */
[----:B------:R-:W-:Y:S01]  /*42c0*/  FADD R29, -R8, R28 ;  /* 0x0000001c081d7221 */ /* 0x000fe20000000100 */
[----:B------:R-:W0:Y:S01]  /*42d0*/  MUFU.EX2 R134, R88 ;  /* 0x0000005800867308 */ /* 0x000e220000000800 */
[----:B------:R-:W-:Y:S02]  /*42e0*/  LOP3.LUT R91, R25, 0x20, RZ, 0x3c, !PT ;  /* 0x00000020195b7812 */ /* 0x000fe400078e3cff */
[----:B------:R-:W-:-:S03]  /*42f0*/  FMUL R29, R29, 1.4426950216293334961 ;  /* 0x3fb8aa3b1d1d7820 */ /* 0x000fc60000400000 */
[----:B------:R-:W-:Y:S01]  /*4300*/  LDSM.16.M88.4 R100, [R91+0x8000] ;  /* 0x008000005b64783b */ /* 0x000fe20000000200 */
[C---:B-1----:R-:W-:Y:S08]  /*4310*/  HMMA.16816.F32.BF16 R84, R80.reuse, R64, R84 ;  /* 0x000000405054723c */ /* 0x042ff00000041854 */
[----:B--2---:R-:W-:Y:S01]  /*4320*/  HMMA.16816.F32.BF16 R104, R80, R60, R104 ;  /* 0x0000003c5068723c */ /* 0x004fe20000041868 */
[----:B------:R-:W1:Y:S01]  /*4330*/  LDSM.16.M88.4 R80, [R25+0x9800] ;  /* 0x009800001950783b */ /* 0x000e620000000200 */
[----:B------:R-:W2:Y:S06]  /*4340*/  MUFU.EX2 R28, R89 ;  /* 0x00000059001c7308 */ /* 0x000eac0000000800 */
[C---:B---3--:R-:W-:Y:S02]  /*4350*/  HMMA.16816.F32.BF16 R96, R68.reuse, R64, R96 ;  /* 0x000000404460723c */ /* 0x048fe40000041860 */
[----:B------:R-:W3:Y:S06]  /*4360*/  MUFU.EX2 R29, R29 ;  /* 0x0000001d001d7308 */ /* 0x000eec0000000800 */
[----:B------:R-:W-:Y:S01]  /*4370*/  HMMA.16816.F32.BF16 R72, R68, R60, R72 ;  /* 0x0000003c4448723c */ /* 0x000fe20000041848 */
[----:B------:R-:W5:Y:S01]  /*4380*/  LDSM.16.M88.4 R68, [R91+0x8800] ;  /* 0x008800005b44783b */ /* 0x000f620000000200 */
[----:B------:R-:W-:-:S02]  /*4390*/  FMUL R128, R122, R128 ;  /* 0x000000807a807220 */ /* 0x000fc40000400000 */
[----:B------:R-:W-:Y:S02]  /*43a0*/  FMUL R129, R122, R129 ;  /* 0x000000817a817220 */ /* 0x000fe40000400000 */
[C---:B0-----:R-:W-:Y:S02]  /*43b0*/  FMUL R130, R134.reuse, R130 ;  /* 0x0000008286827220 */ /* 0x041fe40000400000 */
[----:B------:R-:W-:Y:S02]  /*43c0*/  FMUL R131, R134, R131 ;  /* 0x0000008386837220 */ /* 0x000fe40000400000 */
[C---:B------:R-:W-:Y:S02]  /*43d0*/  FMUL R116, R122.reuse, R116 ;  /* 0x000000747a747220 */ /* 0x040fe40000400000 */
[----:B------:R-:W-:Y:S02]  /*43e0*/  FMUL R117, R122, R117 ;  /* 0x000000757a757220 */ /* 0x000fe40000400000 */
[----:B------:R-:W-:-:S02]  /*43f0*/  FMUL R118, R134, R118 ;  /* 0x0000007686767220 */ /* 0x000fc40000400000 */
[----:B------:R-:W-:Y:S01]  /*4400*/  FMUL R119, R134, R119 ;  /* 0x0000007786777220 */ /* 0x000fe20000400000 */
[C---:B----4-:R-:W-:Y:S01]  /*4410*/  HMMA.16816.F32.BF16 R128, R124.reuse, R64, R128 ;  /* 0x000000407c80723c */ /* 0x050fe20000041880 */
[C---:B--2---:R-:W-:Y:S01]  /*4420*/  FMUL R76, R28.reuse, R76 ;  /* 0x0000004c1c4c7220 */ /* 0x044fe20000400000 */
[----:B------:R-:W0:Y:S01]  /*4430*/  LDSM.16.M88.4 R120, [R91+0x9000] ;  /* 0x009000005b78783b */ /* 0x000e220000000200 */
[C---:B------:R-:W-:Y:S02]  /*4440*/  FMUL R77, R28.reuse, R77 ;  /* 0x0000004d1c4d7220 */ /* 0x040fe40000400000 */
[C---:B---3--:R-:W-:Y:S02]  /*4450*/  FMUL R78, R29.reuse, R78 ;  /* 0x0000004e1d4e7220 */ /* 0x048fe40000400000 */
[----:B------:R-:W-:Y:S01]  /*4460*/  FMUL R79, R29, R79 ;  /* 0x0000004f1d4f7220 */ /* 0x000fe20000400000 */
[----:B------:R-:W-:Y:S01]  /*4470*/  HMMA.16816.F32.BF16 R124, R124, R60, R116 ;  /* 0x0000003c7c7c723c */ /* 0x000fe20000041874 */
[C---:B------:R-:W-:Y:S01]  /*4480*/  FMUL R92, R28.reuse, R108 ;  /* 0x0000006c1c5c7220 */ /* 0x040fe20000400000 */
[----:B------:R-:W2:Y:S01]  /*4490*/  LDSM.16.M88.4 R116, [R91+0x9800] ;  /* 0x009800005b74783b */ /* 0x000ea20000000200 */
[----:B------:R-:W-:-:S02]  /*44a0*/  FMUL R93, R28, R109 ;  /* 0x0000006d1c5d7220 */ /* 0x000fc40000400000 */
[C---:B------:R-:W-:Y:S02]  /*44b0*/  FMUL R94, R29.reuse, R110 ;  /* 0x0000006e1d5e7220 */ /* 0x040fe40000400000 */
[----:B------:R-:W-:Y:S01]  /*44c0*/  FMUL R95, R29, R111 ;  /* 0x0000006f1d5f7220 */ /* 0x000fe20000400000 */
[----:B------:R-:W-:Y:S02]  /*44d0*/  LOP3.LUT R113, R25, 0x40, RZ, 0x3c, !PT ;  /* 0x0000004019717812 */ /* 0x000fe400078e3cff */
[----:B------:R-:W-:Y:S01]  /*44e0*/  LOP3.LUT R115, R27, 0x40, RZ, 0x3c, !PT ;  /* 0x000000401b737812 */ /* 0x000fe200078e3cff */
[C---:B-1----:R-:W-:Y:S02]  /*44f0*/  HMMA.16816.F32.BF16 R76, R80.reuse, R64, R76 ;  /* 0x00000040504c723c */ /* 0x042fe4000004184c */
[----:B------:R-:W-:Y:S04]  /*4500*/  LDSM.16.M88.4 R108, [R113+0x8000] ;  /* 0x00800000716c783b */ /* 0x000fe80000000200 */
[----:B------:R-:W1:Y:S02]  /*4510*/  LDSM.16.M88.4 R88, [R115+0x4000] ;  /* 0x004000007358783b */ /* 0x000e640000000200 */
[----:B------:R-:W-:Y:S02]  /*4520*/  HMMA.16816.F32.BF16 R80, R80, R60, R92 ;  /* 0x0000003c5050723c */ /* 0x000fe4000004185c */
[----:B------:R-:W3:Y:S06]  /*4530*/  LDSM.16.M88.4 R92, [R115+0x6000] ;  /* 0x00600000735c783b */ /* 0x000eec0000000200 */
[C---:B------:R-:W-:Y:S08]  /*4540*/  HMMA.16816.F32.BF16 R84, R100.reuse, R66, R84 ;  /* 0x000000426454723c */ /* 0x040ff00000041854 */
[----:B------:R-:W-:Y:S01]  /*4550*/  HMMA.16816.F32.BF16 R104, R100, R62, R104 ;  /* 0x0000003e6468723c */ /* 0x000fe20000041868 */
[----:B------:R-:W4:Y:S07]  /*4560*/  LDSM.16.M88.4 R100, [R113+0x8800] ;  /* 0x008800007164783b */ /* 0x000f2e0000000200 */
[C---:B-----5:R-:W-:Y:S08]  /*4570*/  HMMA.16816.F32.BF16 R96, R68.reuse, R66, R96 ;  /* 0x000000424460723c */ /* 0x060ff00000041860 */
[----:B------:R-:W-:Y:S01]  /*4580*/  HMMA.16816.F32.BF16 R72, R68, R62, R72 ;  /* 0x0000003e4448723c */ /* 0x000fe20000041848 */
[----:B------:R-:W5:Y:S04]  /*4590*/  LDSM.16.M88.4 R68, [R113+0x9000] ;  /* 0x009000007144783b */ /* 0x000f680000000200 */
[----:B------:R-:W3:Y:S03]  /*45a0*/  LDSM.16.M88.4 R112, [R113+0x9800] ;  /* 0x009800007170783b */ /* 0x000ee60000000200 */
[----:B0-----:R-:W-:Y:S01]  /*45b0*/  HMMA.16816.F32.BF16 R128, R120, R66, R128 ;  /* 0x000000427880723c */ /* 0x001fe20000041880 */
[----:B------:R-:W-:-:S07]  /*45c0*/  LOP3.LUT R138, R25, 0x60, RZ, 0x3c, !PT ;  /* 0x00000060198a7812 */ /* 0x000fce00078e3cff */
[----:B--2---:R-:W-:Y:S01]  /*45d0*/  HMMA.16816.F32.BF16 R76, R116, R66, R76 ;  /* 0x00000042744c723c */ /* 0x004fe2000004184c */
[----:B------:R-:W0:Y:S07]  /*45e0*/  LDSM.16.M88.4 R64, [R138+0x8000] ;  /* 0x008000008a40783b */ /* 0x000e2e0000000200 */
[-C--:B------:R-:W-:Y:S08]  /*45f0*/  HMMA.16816.F32.BF16 R124, R120, R62.reuse, R124 ;  /* 0x0000003e787c723c */ /* 0x080ff0000004187c */
[----:B------:R-:W-:Y:S01]  /*4600*/  HMMA.16816.F32.BF16 R80, R116, R62, R80 ;  /* 0x0000003e7450723c */ /* 0x000fe20000041850 */
[----:B------:R-:W2:Y:S04]  /*4610*/  LDSM.16.M88.4 R60, [R138+0x8800] ;  /* 0x008800008a3c783b */ /* 0x000ea80000000200 */
[----:B------:R-:W0:Y:S03]  /*4620*/  LDSM.16.M88.4 R116, [R138+0x9000] ;  /* 0x009000008a74783b */ /* 0x000e260000000200 */
[C---:B-1----:R-:W-:Y:S08]  /*4630*/  HMMA.16816.F32.BF16 R84, R108.reuse, R88, R84 ;  /* 0x000000586c54723c */ /* 0x042ff00000041854 */
[----:B---3--:R-:W-:Y:S01]  /*4640*/  HMMA.16816.F32.BF16 R104, R108, R92, R104 ;  /* 0x0000005c6c68723c */ /* 0x008fe20000041868 */
[----:B------:R-:W1:Y:S07]  /*4650*/  LDSM.16.M88.4 R108, [R138+0x9800] ;  /* 0x009800008a6c783b */ /* 0x000e6e0000000200 */
[-C--:B----4-:R-:W-:Y:S08]  /*4660*/  HMMA.16816.F32.BF16 R96, R100, R88.reuse, R96 ;  /* 0x000000586460723c */ /* 0x090ff00000041860 */
[-C--:B-----5:R-:W-:Y:S08]  /*4670*/  HMMA.16816.F32.BF16 R128, R68, R88.reuse, R128 ;  /* 0x000000584480723c */ /* 0x0a0ff00000041880 */
[----:B------:R-:W-:Y:S08]  /*4680*/  HMMA.16816.F32.BF16 R76, R112, R88, R76 ;  /* 0x00000058704c723c */ /* 0x000ff0000004184c */
[-C--:B------:R-:W-:Y:S08]  /*4690*/  HMMA.16816.F32.BF16 R72, R100, R92.reuse, R72 ;  /* 0x0000005c6448723c */ /* 0x080ff00000041848 */
[-C--:B------:R-:W-:Y:S08]  /*46a0*/  HMMA.16816.F32.BF16 R124, R68, R92.reuse, R124 ;  /* 0x0000005c447c723c */ /* 0x080ff0000004187c */
[----:B------:R-:W-:Y:S01]  /*46b0*/  HMMA.16816.F32.BF16 R80, R112, R92, R80 ;  /* 0x0000005c7050723c */ /* 0x000fe20000041850 */
[----:B------:R-:W-:-:S04]  /*46c0*/  IADD3 R24, R24, 0x40, RZ ;  /* 0x0000004018187810 */ /* 0x000fc80007ffe0ff */
[----:B------:R-:W-:Y:S02]  /*46d0*/  ISETP.GE.AND P2, PT, R24, c[0x0][0x1d0], PT ;  /* 0x0000740018007a0c */ /* 0x000fe40003f46270 */
[----:B------:R-:W-:Y:S01]  /*46e0*/  MOV R68, 0x40 ;  /* 0x0000004000447802 */ /* 0x000fe20000000f00 */
[----:B0-----:R-:W-:Y:S01]  /*46f0*/  HMMA.16816.F32.BF16 R84, R64, R90, R84 ;  /* 0x0000005a4054723c */ /* 0x001fe20000041854 */
[----:B------:R-:W-:Y:S01]  /*4700*/  FFMA R2, R28, R2, R136 ;  /* 0x000000021c027223 */ /* 0x000fe20000000088 */
[----:B------:R-:W-:Y:S01]  /*4710*/  MOV R69, R12 ;  /* 0x0000000c00457202 */ /* 0x000fe20000000f00 */
[----:B------:R-:W-:Y:S01]  /*4720*/  FFMA R0, R29, R0, R135 ;  /* 0x000000001d007223 */ /* 0x000fe20000000087 */
[----:B------:R-:W-:Y:S01]  /*4730*/  MOV R88, R10 ;  /* 0x0000000a00587202 */ /* 0x000fe20000000f00 */
[----:B------:R-:W-:-:S03]  /*4740*/  IMAD R23, R68, c[0x0][0x1b4], R23 ;  /* 0x00006d0044177a24 */ /* 0x000fc600078e0217 */
[----:B--2---:R-:W-:Y:S01]  /*4750*/  HMMA.16816.F32.BF16 R96, R60, R90, R96 ;  /* 0x0000005a3c60723c */ /* 0x004fe20000041860 */
[----:B------:R-:W-:Y:S01]  /*4760*/  IMAD R22, R68, c[0x0][0x1a4], R22 ;  /* 0x0000690044167a24 */ /* 0x000fe200078e0216 */
[----:B------:R-:W-:Y:S01]  /*4770*/  MOV R28, R8 ;  /* 0x00000008001c7202 */ /* 0x000fe20000000f00 */
[----:B------:R-:W-:-:S05]  /*4780*/  FFMA R3, R134, R3, R137 ;  /* 0x0000000386037223 */ /* 0x000fca0000000089 */
[----:B------:R-:W-:Y:S01]  /*4790*/  HMMA.16816.F32.BF16 R128, R116, R90, R128 ;  /* 0x0000005a7480723c */ /* 0x000fe20000041880 */
[----:B------:R-:W-:Y:S02]  /*47a0*/  IMAD.MOV.U32 R71, RZ, RZ, R15 ;  /* 0x000000ffff477224 */ /* 0x000fe400078e000f */
[----:B------:R-:W-:-:S05]  /*47b0*/  IMAD.MOV.U32 R70, RZ, RZ, R13 ;  /* 0x000000ffff467224 */ /* 0x000fca00078e000d */
[----:B-1----:R-:W-:Y:S01]  /*47c0*/  HMMA.16816.F32.BF16 R76, R108, R90, R76 ;  /* 0x0000005a6c4c723c */ /* 0x002fe2000004184c */
[----:B------:R-:W-:Y:S02]  /*47d0*/  IMAD.MOV.U32 R68, RZ, RZ, R11 ;  /* 0x000000ffff447224 */ /* 0x000fe400078e000b */
[----:B------:R-:W-:-:S05]  /*47e0*/  IMAD.MOV.U32 R29, RZ, RZ, R9 ;  /* 0x000000ffff1d7224 */ /* 0x000fca00078e0009 */
[-C--:B------:R-:W-:Y:S08]  /*47f0*/  HMMA.16816.F32.BF16 R64, R64, R94.reuse, R104 ;  /* 0x0000005e4040723c */ /* 0x080ff00000041868 */
[-C--:B------:R-:W-:Y:S08]  /*4800*/  HMMA.16816.F32.BF16 R60, R60, R94.reuse, R72 ;  /* 0x0000005e3c3c723c */ /* 0x080ff00000041848 */
[----:B------:R-:W-:Y:S01]  /*4810*/  HMMA.16816.F32.BF16 R116, R116, R94, R124 ;  /* 0x0000005e7474723c */ /* 0x000fe2000004187c */
[----:B------:R-:W-:-:S07]  /*4820*/  MOV R72, R14 ;  /* 0x0000000e00487202 */ /* 0x000fce0000000f00 */
[----:B------:R-:W-:Y:S01]  /*4830*/  HMMA.16816.F32.BF16 R108, R108, R94, R80 ;  /* 0x0000005e6c6c723c */ /* 0x000fe20000041850 */
[----:B------:R-:W-:Y:S01]  /*4840*/  @P2 CALL.REL.NOINC `(.L_x_0) ;  /* 0x0000001000002944 */ /* 0x000fe20003c00000 */
[----:B------:R-:W-:Y:S06]  /*4850*/  BRA `(.L_x_1) ;  /* 0xffffd79000007947 */ /* 0x000fec000383ffff */
.L_x_0:
[----:B------:R-:W-:-:S06]  /*4860*/  NOP ;  /* 0x0000000000007918 */ /* 0x000fcc0000000000 */
[----:B------:R-:W-:-:S03]  /*4870*/  NOP ;  /* 0x0000000000007918 */ /* 0x000fc60000000000 */
[----:B------:R-:W0:Y:S01]  /*4880*/  S2R R74, SR_TID.X ;  /* 0x00000000004a7919 */ /* 0x000e220000002100 */
[----:B------:R-:W-:Y:S01]  /*4890*/  IMAD.MOV.U32 R105, RZ, RZ, c[0x0][0x1c8] ;  /* 0x00007200ff697624 */ /* 0x000fe200078e00ff */
[----:B------:R-:W-:Y:S01]  /*48a0*/  MOV R132, R128 ;  /* 0x0000008000847202 */ /* 0x000fe20000000f00 */
[----:B------:R-:W-:Y:S01]  /*48b0*/  IMAD.MOV.U32 R123, RZ, RZ, R7 ;  /* 0x000000ffff7b7224 */ /* 0x000fe200078e0007 */
[----:B------:R-:W1:Y:S01]  /*48c0*/  S2R R75, SR_TID.X ;  /* 0x00000000004b7919 */ /* 0x000e620000002100 */
[----:B------:R-:W-:Y:S01]  /*48d0*/  MOV R128, R116 ;  /* 0x0000007400807202 */ /* 0x000fe20000000f00 */
[----:B------:R-:W-:Y:S01]  /*48e0*/  IMAD.MOV.U32 R135, RZ, RZ, R60 ;  /* 0x000000ffff877224 */ /* 0x000fe200078e003c */
[----:B------:R-:W-:Y:S01]  /*48f0*/  MOV R116, R5 ;  /* 0x0000000500747202 */ /* 0x000fe20000000f00 */
[----:B------:R-:W2:Y:S01]  /*4900*/  S2R R142, SR_CTAID.X ;  /* 0x00000000008e7919 */ /* 0x000ea20000002500 */
[----:B------:R-:W-:Y:S01]  /*4910*/  IMAD.MOV.U32 R115, RZ, RZ, R3 ;  /* 0x000000ffff737224 */ /* 0x000fe200078e0003 */
[----:B------:R-:W-:Y:S01]  /*4920*/  MOV R134, R67 ;  /* 0x0000004300867202 */ /* 0x000fe20000000f00 */
[----:B------:R-:W-:Y:S01]  /*4930*/  FMUL R60, R123, 8388608 ;  /* 0x4b0000007b3c7820 */ /* 0x000fe20000400000 */
[----:B------:R-:W3:Y:S01]  /*4940*/  S2R R217, SR_CTAID.Y ;  /* 0x0000000000d97919 */ /* 0x000ee20000002600 */
[----:B------:R-:W-:Y:S01]  /*4950*/  FMUL R5, R116, 8388608 ;  /* 0x4b00000074057820 */ /* 0x000fe20000400000 */
[----:B------:R-:W-:Y:S01]  /*4960*/  MOV R133, R61 ;  /* 0x0000003d00857202 */ /* 0x000fe20000000f00 */
[----:B------:R-:W-:Y:S01]  /*4970*/  IMAD.MOV.U32 R151, RZ, RZ, R16 ;  /* 0x000000ffff977224 */ /* 0x000fe200078e0010 */
[----:B------:R-:W-:Y:S01]  /*4980*/  MOV R138, R87 ;  /* 0x00000057008a7202 */ /* 0x000fe20000000f00 */
[----:B------:R-:W-:Y:S01]  /*4990*/  IMAD.MOV.U32 R124, RZ, RZ, R6 ;  /* 0x000000ffff7c7224 */ /* 0x000fe200078e0006 */
[----:B------:R-:W-:Y:S01]  /*49a0*/  MOV R121, R63 ;  /* 0x0000003f00797202 */ /* 0x000fe20000000f00 */
[----:B------:R-:W-:Y:S01]  /*49b0*/  FMUL R16, R151, 8388608 ;  /* 0x4b00000097107820 */ /* 0x000fe20000400000 */
[----:B------:R-:W-:Y:S01]  /*49c0*/  MOV R147, R85 ;  /* 0x0000005500937202 */ /* 0x000fe20000000f00 */
[----:B------:R-:W-:Y:S01]  /*49d0*/  FMUL R61, R124, 8388608 ;  /* 0x4b0000007c3d7820 */ /* 0x000fe20000400000 */
[----:B------:R-:W-:Y:S01]  /*49e0*/  MOV R122, R76 ;  /* 0x0000004c007a7202 */ /* 0x000fe20000000f00 */
[----:B------:R-:W-:Y:S01]  /*49f0*/  IMAD.MOV.U32 R137, RZ, RZ, R98 ;  /* 0x000000ffff897224 */ /* 0x000fe200078e0062 */
[--C-:B0-----:R-:W-:Y:S01]  /*4a00*/  SHF.R.U32.HI R73, RZ, 0x6, R74.reuse ;  /* 0x00000006ff497819 */ /* 0x101fe2000001164a */
[----:B------:R-:W-:Y:S01]  /*4a10*/  IMAD.SHL.U32 R220, R74, 0x4, RZ ;  /* 0x000000044adc7824 */ /* 0x000fe200078e00ff */
[----:B------:R-:W-:Y:S01]  /*4a20*/  SHF.R.S32.HI R18, RZ, 0x3, R74 ;  /* 0x00000003ff127819 */ /* 0x000fe2000001144a */
[----:B------:R-:W-:Y:S01]  /*4a30*/  IMAD.MOV.U32 R126, RZ, RZ, R117 ;  /* 0x000000ffff7e7224 */ /* 0x000fe200078e0075 */
[----:B------:R-:W-:Y:S01]  /*4a40*/  SGXT.U32 R73, R73, 0x2 ;  /* 0x000000024949781a */ /* 0x000fe20000000000 */
[----:B------:R-:W-:Y:S01]  /*4a50*/  IMAD.MOV.U32 R136, RZ, RZ, R66 ;  /* 0x000000ffff887224 */ /* 0x000fe200078e0042 */
[C---:B-1----:R-:W-:Y:S01]  /*4a60*/  LOP3.LUT R80, R75.reuse, 0xff, RZ, 0xc0, !PT ;  /* 0x000000ff4b507812 */ /* 0x042fe200078ec0ff */
[----:B------:R-:W-:Y:S01]  /*4a70*/  IMAD.MOV.U32 R149, RZ, RZ, R84 ;  /* 0x000000ffff957224 */ /* 0x000fe200078e0054 */
[----:B------:R-:W-:Y:S01]  /*4a80*/  LOP3.LUT R75, R75, 0x80, RZ, 0xc0, !PT ;  /* 0x000000804b4b7812 */ /* 0x000fe200078ec0ff */
[----:B------:R-:W-:Y:S01]  /*4a90*/  IMAD R73, R73, c[0x0][0x1c8], RZ ;  /* 0x0000720049497a24 */ /* 0x000fe200078e02ff */
[----:B------:R-:W-:Y:S01]  /*4aa0*/  ISETP.GE.U32.AND P0, PT, R80, 0x40, PT ;  /* 0x000000405000780c */ /* 0x000fe20003f06070 */
[----:B------:R-:W-:Y:S01]  /*4ab0*/  IMAD.MOV.U32 R140, RZ, RZ, R86 ;  /* 0x000000ffff8c7224 */ /* 0x000fe200078e0056 */
[----:B------:R-:W0:Y:S01]  /*4ac0*/  S2R R80, SR_TID.X ;  /* 0x0000000000507919 */ /* 0x000e220000002100 */
[----:B------:R-:W-:Y:S01]  /*4ad0*/  SHF.R.U32.HI R19, RZ, 0x1, R75 ;  /* 0x00000001ff137819 */ /* 0x000fe2000001164b */
[----:B------:R-:W-:Y:S01]  /*4ae0*/  IMAD.MOV.U32 R125, RZ, RZ, R62 ;  /* 0x000000ffff7d7224 */ /* 0x000fe200078e003e */
[C---:B------:R-:W-:Y:S01]  /*4af0*/  LEA R23, R105.reuse, R73, 0x2 ;  /* 0x0000004969177211 */ /* 0x040fe200078e10ff */
[----:B------:R-:W-:Y:S01]  /*4b00*/  IMAD.MOV.U32 R120, RZ, RZ, R77 ;  /* 0x000000ffff787224 */ /* 0x000fe200078e004d */
[----:B------:R-:W-:Y:S01]  /*4b10*/  SGXT R18, R18, 0x1 ;  /* 0x000000011212781a */ /* 0x000fe20000000200 */
[----:B------:R-:W-:Y:S01]  /*4b20*/  IMAD.MOV.U32 R145, RZ, RZ, R64 ;  /* 0x000000ffff917224 */ /* 0x000fe200078e0040 */
[----:B------:R-:W-:Y:S01]  /*4b30*/  SHF.R.S32.HI R21, RZ, 0x4, R74 ;  /* 0x00000004ff157819 */ /* 0x000fe2000001144a */
[----:B------:R-:W-:Y:S01]  /*4b40*/  IMAD R24, R105, 0x4, R23 ;  /* 0x0000000469187824 */ /* 0x000fe200078e0217 */
[----:B------:R-:W-:Y:S01]  /*4b50*/  LOP3.LUT R20, R19, 0x1040, R18, 0x78, !PT ;  /* 0x0000104013147812 */ /* 0x000fe200078e7812 */
[----:B------:R-:W-:Y:S01]  /*4b60*/  IMAD.MOV.U32 R141, RZ, RZ, R96 ;  /* 0x000000ffff8d7224 */ /* 0x000fe200078e0060 */
[----:B------:R-:W-:Y:S01]  /*4b70*/  LOP3.LUT R18, R220, 0x180, RZ, 0xc0, !PT ;  /* 0x00000180dc127812 */ /* 0x000fe200078ec0ff */
[----:B------:R-:W-:Y:S01]  /*4b80*/  BAR.SYNC.DEFER_BLOCKING 0x0 ;  /* 0x0000000000007b1d */ /* 0x000fe20000010000 */
[----:B------:R-:W-:-:S02]  /*4b90*/  LEA R25, R105, R24, 0x2 ;  /* 0x0000001869197211 */ /* 0x000fc400078e10ff */
[C---:B------:R-:W-:Y:S02]  /*4ba0*/  SHF.L.U32 R17, R74.reuse, 0x4, RZ ;  /* 0x000000044a117819 */ /* 0x040fe400000006ff */
[----:B------:R-:W-:Y:S01]  /*4bb0*/  SGXT R19, R21, 0x1 ;  /* 0x000000011513781a */ /* 0x000fe20000000200 */
[----:B------:R-:W-:Y:S01]  /*4bc0*/  IMAD R26, R105, 0x4, R25 ;  /* 0x00000004691a7824 */ /* 0x000fe200078e0219 */
[----:B------:R-:W-:Y:S02]  /*4bd0*/  LOP3.LUT R216, R74, 0x3f, RZ, 0xc0, !PT ;  /* 0x0000003f4ad87812 */ /* 0x000fe400078ec0ff */
[----:B------:R-:W-:Y:S02]  /*4be0*/  LOP3.LUT R17, R17, 0xe00, RZ, 0xc0, !PT ;  /* 0x00000e0011117812 */ /* 0x000fe400078ec0ff */
[----:B------:R-:W-:Y:S02]  /*4bf0*/  LEA R27, R105, R26, 0x2 ;  /* 0x0000001a691b7211 */ /* 0x000fe400078e10ff */
[----:B0-----:R-:W-:-:S02]  /*4c00*/  LOP3.LUT R75, R80, 0x7, RZ, 0xc0, !PT ;  /* 0x00000007504b7812 */ /* 0x001fc400078ec0ff */
[----:B------:R-:W-:Y:S01]  /*4c10*/  SHF.L.U32 R80, R80, 0x1, RZ ;  /* 0x0000000150507819 */ /* 0x000fe200000006ff */
[----:B------:R-:W-:Y:S01]  /*4c20*/  IMAD R28, R105, 0x4, R27 ;  /* 0x00000004691c7824 */ /* 0x000fe200078e021b */
[----:B------:R-:W-:Y:S01]  /*4c30*/  LOP3.LUT R21, R220, 0x80, RZ, 0xc0, !PT ;  /* 0x00000080dc157812 */ /* 0x000fe200078ec0ff */
[----:B------:R-:W-:Y:S01]  /*4c40*/  IMAD R18, R75, 0x8, R18 ;  /* 0x000000084b127824 */ /* 0x000fe200078e0212 */
[----:B------:R-:W-:Y:S02]  /*4c50*/  LOP3.LUT R19, R19, 0x2004, RZ, 0xc0, !PT ;  /* 0x0000200413137812 */ /* 0x000fe400078ec0ff */
[----:B------:R-:W-:Y:S01]  /*4c60*/  LEA R29, R105, R28, 0x2 ;  /* 0x0000001c691d7211 */ /* 0x000fe200078e10ff */
[----:B------:R-:W-:Y:S01]  /*4c70*/  IMAD R35, R75, 0x10, R21 ;  /* 0x000000104b237824 */ /* 0x000fe200078e0215 */
[----:B--2---:R-:W-:Y:S02]  /*4c80*/  LEA R142, R142, R216, 0x6 ;  /* 0x000000d88e8e7211 */ /* 0x004fe400078e30ff */
[----:B------:R-:W-:Y:S01]  /*4c90*/  LOP3.LUT R34, R17, 0x3c, R80, 0xf8, !PT ;  /* 0x0000003c11227812 */ /* 0x000fe200078ef850 */
[----:B------:R-:W-:Y:S01]  /*4ca0*/  IMAD R30, R105, 0x4, R29 ;  /* 0x00000004691e7824 */ /* 0x000fe200078e021d */
[----:B------:R-:W-:Y:S01]  /*4cb0*/  IADD3 R17, R19, R20, R18 ;  /* 0x0000001413117210 */ /* 0x000fe20007ffe012 */
[----:B---3--:R-:W-:Y:S01]  /*4cc0*/  IMAD R18, R217, c[0x0][0x1c0], RZ ;  /* 0x00007000d9127a24 */ /* 0x008fe200078e02ff */
[----:B------:R-:W-:Y:S01]  /*4cd0*/  SHF.L.U32 R103, R74, 0x6, RZ ;  /* 0x000000064a677819 */ /* 0x000fe200000006ff */
[C---:B------:R-:W-:Y:S01]  /*4ce0*/  IMAD R31, R105.reuse, 0x4, R30 ;  /* 0x00000004691f7824 */ /* 0x040fe200078e021e */
[----:B------:R-:W-:Y:S01]  /*4cf0*/  SHF.R.U32.HI R21, RZ, 0x1, R74 ;  /* 0x00000001ff157819 */ /* 0x000fe2000001164a */
[----:B------:R-:W-:Y:S01]  /*4d00*/  IMAD R20, R142, c[0x0][0x1c4], RZ ;  /* 0x000071008e147a24 */ /* 0x000fe200078e02ff */
[----:B------:R-:W-:Y:S01]  /*4d10*/  LOP3.LUT R103, R34, 0x40, R103, 0xf8, !PT ;  /* 0x0000004022677812 */ /* 0x000fe200078ef867 */
[----:B------:R-:W-:Y:S01]  /*4d20*/  IMAD R32, R105, 0x4, R31 ;  /* 0x0000000469207824 */ /* 0x000fe200078e021f */
[C---:B------:R-:W-:Y:S01]  /*4d30*/  SHF.L.U32 R19, R18.reuse, 0x1, RZ ;  /* 0x0000000112137819 */ /* 0x040fe200000006ff */
[----:B------:R-:W-:Y:S01]  /*4d40*/  IMAD.HI R18, R18, 0x2, RZ ;  /* 0x0000000212127827 */ /* 0x000fe200078e02ff */
[----:B------:R-:W-:-:S02]  /*4d50*/  SHF.L.U32 R22, R20, 0x1, RZ ;  /* 0x0000000114167819 */ /* 0x000fc400000006ff */
[----:B------:R-:W-:Y:S01]  /*4d60*/  LOP3.LUT R102, R21, 0xc, RZ, 0xc0, !PT ;  /* 0x0000000c15667812 */ /* 0x000fe200078ec0ff */
[C---:B------:R-:W-:Y:S01]  /*4d70*/  IMAD R33, R105.reuse, 0x4, R32 ;  /* 0x0000000469217824 */ /* 0x040fe200078e0220 */
[----:B------:R-:W-:Y:S01]  /*4d80*/  IADD3 R106, P1, P2, R22, c[0x0][0x178], R19 ;  /* 0x00005e00166a7a10 */ /* 0x000fe20007a3e013 */
[----:B------:R-:W-:Y:S01]  /*4d90*/  IMAD.HI R21, R20, 0x2, RZ ;  /* 0x0000000214157827 */ /* 0x000fe200078e02ff */
[----:B------:R-:W-:Y:S02]  /*4da0*/  IADD3 R102, R102, R35, RZ ;  /* 0x0000002366667210 */ /* 0x000fe40007ffe0ff */
[-C--:B------:R-:W-:Y:S01]  /*4db0*/  LEA R22, P3, R24, R106.reuse, 0x1 ;  /* 0x0000006a18167211 */ /* 0x080fe200078608ff */
[----:B------:R-:W-:Y:S01]  /*4dc0*/  IMAD R34, R105, 0x4, R33 ;  /* 0x0000000469227824 */ /* 0x000fe200078e0221 */
[----:B------:R-:W-:Y:S02]  /*4dd0*/  IADD3.X R112, R21, c[0x0][0x17c], R18, P1, P2 ;  /* 0x00005f0015707a10 */ /* 0x000fe40000fe4412 */
[----:B------:R-:W-:-:S02]  /*4de0*/  LEA R20, P2, R23, R106, 0x1 ;  /* 0x0000006a17147211 */ /* 0x000fc400078408ff */
[----:B------:R-:W-:Y:S02]  /*4df0*/  LEA R35, R105, R34, 0x2 ;  /* 0x0000002269237211 */ /* 0x000fe400078e10ff */
[----:B------:R-:W-:Y:S02]  /*4e00*/  LEA R18, P1, R73, R106, 0x1 ;  /* 0x0000006a49127211 */ /* 0x000fe400078208ff */
[-C--:B------:R-:W-:Y:S01]  /*4e10*/  LEA.HI.X.SX32 R21, R23, R112.reuse, 0x1, P2 ;  /* 0x0000007017157211 */ /* 0x080fe200010f0eff */
[----:B------:R-:W-:Y:S01]  /*4e20*/  IMAD R36, R105, 0x4, R35 ;  /* 0x0000000469247824 */ /* 0x000fe200078e0223 */
[-C--:B------:R-:W-:Y:S02]  /*4e30*/  LEA.HI.X.SX32 R19, R73, R112.reuse, 0x1, P1 ;  /* 0x0000007049137211 */ /* 0x080fe400008f0eff */
[----:B------:R-:W-:Y:S02]  /*4e40*/  LEA.HI.X.SX32 R23, R24, R112, 0x1, P3 ;  /* 0x0000007018177211 */ /* 0x000fe400018f0eff */
[----:B------:R-:W-:-:S02]  /*4e50*/  LEA R54, P1, R25, R106, 0x1 ;  /* 0x0000006a19367211 */ /* 0x000fc400078208ff */
[----:B------:R-:W-:Y:S02]  /*4e60*/  LEA R24, R105, R36, 0x2 ;  /* 0x0000002469187211 */ /* 0x000fe400078e10ff */
[----:B------:R-:W-:Y:S02]  /*4e70*/  LEA.HI.X.SX32 R55, R25, R112, 0x1, P1 ;  /* 0x0000007019377211 */ /* 0x000fe400008f0eff */
[CC--:B------:R-:W-:Y:S01]  /*4e80*/  LEA R58, P1, R26.reuse, R106.reuse, 0x1 ;  /* 0x0000006a1a3a7211 */ /* 0x0c0fe200078208ff */
[----:B------:R-:W-:Y:S01]  /*4e90*/  IMAD R25, R105, 0x4, R24 ;  /* 0x0000000469197824 */ /* 0x000fe200078e0218 */
[----:B------:R-:W-:Y:S02]  /*4ea0*/  LEA R70, P2, R27, R106, 0x1 ;  /* 0x0000006a1b467211 */ /* 0x000fe400078408ff */
[----:B------:R-:W-:Y:S02]  /*4eb0*/  LEA.HI.X.SX32 R59, R26, R112, 0x1, P1 ;  /* 0x000000701a3b7211 */ /* 0x000fe400008f0eff */
[----:B------:R-:W-:-:S02]  /*4ec0*/  LEA R26, R105, R25, 0x2 ;  /* 0x00000019691a7211 */ /* 0x000fc400078e10ff */
[----:B------:R-:W-:Y:S02]  /*4ed0*/  LEA.HI.X.SX32 R71, R27, R112, 0x1, P2 ;  /* 0x000000701b477211 */ /* 0x000fe400010f0eff */
[CC--:B------:R-:W-:Y:S01]  /*4ee0*/  LEA R72, P3, R28.reuse, R106.reuse, 0x1 ;  /* 0x0000006a1c487211 */ /* 0x0c0fe200078608ff */
[----:B------:R-:W-:Y:S01]  /*4ef0*/  IMAD R27, R105, 0x4, R26 ;  /* 0x00000004691b7824 */ /* 0x000fe200078e021a */
[----:B------:R-:W-:Y:S02]  /*4f00*/  LEA R100, P1, R29, R106, 0x1 ;  /* 0x0000006a1d647211 */ /* 0x000fe400078208ff */
[-C--:B------:R-:W-:Y:S02]  /*4f10*/  LEA.HI.X.SX32 R73, R28, R112.reuse, 0x1, P3 ;  /* 0x000000701c497211 */ /* 0x080fe400018f0eff */
[----:B------:R-:W-:Y:S02]  /*4f20*/  LEA R28, R105, R27, 0x2 ;  /* 0x0000001b691c7211 */ /* 0x000fe400078e10ff */
[----:B------:R-:W-:-:S02]  /*4f30*/  LEA.HI.X.SX32 R101, R29, R112, 0x1, P1 ;  /* 0x000000701d657211 */ /* 0x000fc400008f0eff */
[CC--:B------:R-:W-:Y:S01]  /*4f40*/  LEA R94, P2, R30.reuse, R106.reuse, 0x1 ;  /* 0x0000006a1e5e7211 */ /* 0x0c0fe200078408ff */
[----:B------:R-:W-:Y:S01]  /*4f50*/  IMAD R29, R105, 0x4, R28 ;  /* 0x00000004691d7824 */ /* 0x000fe200078e021c */
[C---:B------:R-:W-:Y:S02]  /*4f60*/  LEA R92, P3, R31.reuse, R106, 0x1 ;  /* 0x0000006a1f5c7211 */ /* 0x040fe400078608ff */
[-C--:B------:R-:W-:Y:S02]  /*4f70*/  LEA.HI.X.SX32 R95, R30, R112.reuse, 0x1, P2 ;  /* 0x000000701e5f7211 */ /* 0x080fe400010f0eff */
[----:B------:R-:W-:Y:S02]  /*4f80*/  LEA.HI.X.SX32 R93, R31, R112, 0x1, P3 ;  /* 0x000000701f5d7211 */ /* 0x000fe400018f0eff */
[----:B------:R-:W-:Y:S02]  /*4f90*/  LEA R82, P3, R34, R106, 0x1 ;  /* 0x0000006a22527211 */ /* 0x000fe400078608ff */
[----:B------:R-:W-:-:S02]  /*4fa0*/  LEA R30, R105, R29, 0x2 ;  /* 0x0000001d691e7211 */ /* 0x000fc400078e10ff */
[----:B------:R-:W-:Y:S02]  /*4fb0*/  LEA.HI.X.SX32 R83, R34, R112, 0x1, P3 ;  /* 0x0000007022537211 */ /* 0x000fe400018f0eff */
[-C--:B------:R-:W-:Y:S01]  /*4fc0*/  LEA R90, P1, R32, R106.reuse, 0x1 ;  /* 0x0000006a205a7211 */ /* 0x080fe200078208ff */
[----:B------:R-:W-:Y:S01]  /*4fd0*/  IMAD R31, R105, 0x4, R30 ;  /* 0x00000004691f7824 */ /* 0x000fe200078e021e */
[----:B------:R-:W-:Y:S02]  /*4fe0*/  LEA R68, P3, R24, R106, 0x1 ;  /* 0x0000006a18447211 */ /* 0x000fe400078608ff */
[-C--:B------:R-:W-:Y:S02]  /*4ff0*/  LEA.HI.X.SX32 R91, R32, R112.reuse, 0x1, P1 ;  /* 0x00000070205b7211 */ /* 0x080fe400008f0eff */
[----:B------:R-:W-:Y:S02]  /*5000*/  LEA.HI.X.SX32 R69, R24, R112, 0x1, P3 ;  /* 0x0000007018457211 */ /* 0x000fe400018f0eff */
[----:B------:R-:W-:-:S02]  /*5010*/  LEA R88, P2, R33, R106, 0x1 ;  /* 0x0000006a21587211 */ /* 0x000fc400078408ff */
[----:B------:R-:W-:Y:S02]  /*5020*/  LEA R80, P1, R35, R106, 0x1 ;  /* 0x0000006a23507211 */ /* 0x000fe400078208ff */
[----:B------:R-:W-:Y:S02]  /*5030*/  LEA R24, R105, R31, 0x2 ;  /* 0x0000001f69187211 */ /* 0x000fe400078e10ff */
[-C--:B------:R-:W-:Y:S02]  /*5040*/  LEA.HI.X.SX32 R89, R33, R112.reuse, 0x1, P2 ;  /* 0x0000007021597211 */ /* 0x080fe400010f0eff */
[----:B------:R-:W-:Y:S01]  /*5050*/  LEA.HI.X.SX32 R81, R35, R112, 0x1, P1 ;  /* 0x0000007023517211 */ /* 0x000fe200008f0eff */
[----:B------:R-:W-:Y:S01]  /*5060*/  IMAD R32, R105, 0x4, R24 ;  /* 0x0000000469207824 */ /* 0x000fe200078e0218 */
[-C--:B------:R-:W-:Y:S02]  /*5070*/  LEA R74, P2, R36, R106.reuse, 0x1 ;  /* 0x0000006a244a7211 */ /* 0x080fe400078408ff */
[----:B------:R-:W-:-:S02]  /*5080*/  LEA R56, P1, R25, R106, 0x1 ;  /* 0x0000006a19387211 */ /* 0x000fc400078208ff */
[-C--:B------:R-:W-:Y:S02]  /*5090*/  LEA.HI.X.SX32 R75, R36, R112.reuse, 0x1, P2 ;  /* 0x00000070244b7211 */ /* 0x080fe400010f0eff */
[----:B------:R-:W-:Y:S02]  /*50a0*/  LEA.HI.X.SX32 R57, R25, R112, 0x1, P1 ;  /* 0x0000007019397211 */ /* 0x000fe400008f0eff */
[C---:B------:R-:W-:Y:S02]  /*50b0*/  LEA R52, P2, R26.reuse, R106, 0x1 ;  /* 0x0000006a1a347211 */ /* 0x040fe400078408ff */
[----:B------:R-:W-:Y:S02]  /*50c0*/  LEA R25, R105, R32, 0x2 ;  /* 0x0000002069197211 */ /* 0x000fe400078e10ff */
[----:B------:R-:W-:Y:S02]  /*50d0*/  LEA.HI.X.SX32 R53, R26, R112, 0x1, P2 ;  /* 0x000000701a357211 */ /* 0x000fe400010f0eff */
[-C--:B------:R-:W-:Y:S01]  /*50e0*/  LEA R50, P3, R27, R106.reuse, 0x1 ;  /* 0x0000006a1b327211 */ /* 0x080fe200078608ff */
[----:B------:R-:W-:Y:S01]  /*50f0*/  IMAD R26, R105, 0x4, R25 ;  /* 0x00000004691a7824 */ /* 0x000fe200078e0219 */
[----:B------:R-:W-:-:S02]  /*5100*/  LEA R48, P1, R28, R106, 0x1 ;  /* 0x0000006a1c307211 */ /* 0x000fc400078208ff */
[----:B------:R-:W-:Y:S02]  /*5110*/  LEA.HI.X.SX32 R51, R27, R112, 0x1, P3 ;  /* 0x000000701b337211 */ /* 0x000fe400018f0eff */
[----:B------:R-:W-:Y:S02]  /*5120*/  LEA R46, P2, R29, R106, 0x1 ;  /* 0x0000006a1d2e7211 */ /* 0x000fe400078408ff */
[----:B------:R-:W-:Y:S02]  /*5130*/  LEA R27, R105, R26, 0x2 ;  /* 0x0000001a691b7211 */ /* 0x000fe400078e10ff */
[-C--:B------:R-:W-:Y:S02]  /*5140*/  LEA.HI.X.SX32 R49, R28, R112.reuse, 0x1, P1 ;  /* 0x000000701c317211 */ /* 0x080fe400008f0eff */
[----:B------:R-:W-:Y:S01]  /*5150*/  LEA.HI.X.SX32 R47, R29, R112, 0x1, P2 ;  /* 0x000000701d2f7211 */ /* 0x000fe200010f0eff */
[----:B------:R-:W-:Y:S01]  /*5160*/  IMAD R29, R105, 0x4, R27 ;  /* 0x00000004691d7824 */ /* 0x000fe200078e021b */
[----:B------:R-:W-:-:S02]  /*5170*/  LEA R42, P1, R31, R106, 0x1 ;  /* 0x0000006a1f2a7211 */ /* 0x000fc400078208ff */
[C---:B------:R-:W-:Y:S02]  /*5180*/  LEA R44, P3, R30.reuse, R106, 0x1 ;  /* 0x0000006a1e2c7211 */ /* 0x040fe400078608ff */
[-C--:B------:R-:W-:Y:S02]  /*5190*/  LEA.HI.X.SX32 R43, R31, R112.reuse, 0x1, P1 ;  /* 0x000000701f2b7211 */ /* 0x080fe400008f0eff */
[C---:B------:R-:W-:Y:S02]  /*51a0*/  LEA R31, R105.reuse, R29, 0x2 ;  /* 0x0000001d691f7211 */ /* 0x040fe400078e10ff */
[----:B------:R-:W-:Y:S02]  /*51b0*/  LEA.HI.X.SX32 R45, R30, R112, 0x1, P3 ;  /* 0x000000701e2d7211 */ /* 0x000fe400018f0eff */
[-C--:B------:R-:W-:Y:S01]  /*51c0*/  LEA R40, P2, R24, R106.reuse, 0x1 ;  /* 0x0000006a18287211 */ /* 0x080fe200078408ff */
[----:B------:R-:W-:Y:S01]  /*51d0*/  IMAD R104, R105, 0x4, R31 ;  /* 0x0000000469687824 */ /* 0x000fe200078e021f */
[----:B------:R-:W-:-:S02]  /*51e0*/  LEA R38, P3, R32, R106, 0x1 ;  /* 0x0000006a20267211 */ /* 0x000fc400078608ff */
[C---:B------:R-:W-:Y:S02]  /*51f0*/  LEA R36, P1, R25.reuse, R106, 0x1 ;  /* 0x0000006a19247211 */ /* 0x040fe400078208ff */
[-C--:B------:R-:W-:Y:S02]  /*5200*/  LEA.HI.X.SX32 R41, R24, R112.reuse, 0x1, P2 ;  /* 0x0000007018297211 */ /* 0x080fe400010f0eff */
[----:B------:R-:W-:Y:S02]  /*5210*/  LEA.HI.X.SX32 R39, R32, R112, 0x1, P3 ;  /* 0x0000007020277211 */ /* 0x000fe400018f0eff */
[----:B------:R-:W-:Y:S02]  /*5220*/  LEA R34, P2, R26, R106, 0x1 ;  /* 0x0000006a1a227211 */ /* 0x000fe400078408ff */
[----:B------:R-:W-:Y:S02]  /*5230*/  LEA.HI.X.SX32 R37, R25, R112, 0x1, P1 ;  /* 0x0000007019257211 */ /* 0x000fe400008f0eff */
[----:B------:R-:W-:-:S02]  /*5240*/  LEA R32, P3, R27, R106, 0x1 ;  /* 0x0000006a1b207211 */ /* 0x000fc400078608ff */
[----:B------:R-:W-:Y:S02]  /*5250*/  LEA R25, R105, R104, 0x2 ;  /* 0x0000006869197211 */ /* 0x000fe400078e10ff */
[-C--:B------:R-:W-:Y:S02]  /*5260*/  LEA.HI.X.SX32 R35, R26, R112.reuse, 0x1, P2 ;  /* 0x000000701a237211 */ /* 0x080fe400010f0eff */
[----:B------:R-:W-:Y:S02]  /*5270*/  LEA.HI.X.SX32 R33, R27, R112, 0x1, P3 ;  /* 0x000000701b217211 */ /* 0x000fe400018f0eff */
[-C--:B------:R-:W-:Y:S02]  /*5280*/  LEA R26, P1, R29, R106.reuse, 0x1 ;  /* 0x0000006a1d1a7211 */ /* 0x080fe400078208ff */
[-C--:B------:R-:W-:Y:S02]  /*5290*/  LEA R24, P4, R25, R106.reuse, 0x1 ;  /* 0x0000006a19187211 */ /* 0x080fe400078808ff */
[----:B------:R-:W-:-:S02]  /*52a0*/  LEA R30, P2, R31, R106, 0x1 ;  /* 0x0000006a1f1e7211 */ /* 0x000fc400078408ff */
[C---:B------:R-:W-:Y:S01]  /*52b0*/  LEA R28, P3, R104.reuse, R106, 0x1 ;  /* 0x0000006a681c7211 */ /* 0x040fe200078608ff */
[----:B------:R-:W-:Y:S01]  /*52c0*/  IMAD.MOV.U32 R106, RZ, RZ, R108 ;  /* 0x000000ffff6a7224 */ /* 0x000fe200078e006c */
[-C--:B------:R-:W-:Y:S02]  /*52d0*/  LEA.HI.X.SX32 R27, R29, R112.reuse, 0x1, P1 ;  /* 0x000000701d1b7211 */ /* 0x080fe400008f0eff */
[-C--:B------:R-:W-:Y:S02]  /*52e0*/  LEA.HI.X.SX32 R25, R25, R112.reuse, 0x1, P4 ;  /* 0x0000007019197211 */ /* 0x080fe400020f0eff */
[-C--:B------:R-:W-:Y:S02]  /*52f0*/  LEA.HI.X.SX32 R31, R31, R112.reuse, 0x1, P2 ;  /* 0x000000701f1f7211 */ /* 0x080fe400010f0eff */
[----:B------:R-:W-:Y:S01]  /*5300*/  LEA.HI.X.SX32 R29, R104, R112, 0x1, P3 ;  /* 0x00000070681d7211 */ /* 0x000fe200018f0eff */
[----:B------:R-:W-:Y:S01]  /*5310*/  IMAD.MOV.U32 R112, RZ, RZ, R4 ;  /* 0x000000ffff707224 */ /* 0x000fe200078e0004 */
[----:B------:R-:W-:-:S02]  /*5320*/  FSETP.GEU.AND P4, PT, R116, 1.175494350822287508e-38, PT ;  /* 0x008000007400780b */ /* 0x000fc40003f8e000 */
[----:B------:R-:W-:Y:S02]  /*5330*/  FSETP.GEU.AND P2, PT, R123, 1.175494350822287508e-38, PT ;  /* 0x008000007b00780b */ /* 0x000fe40003f4e000 */
[----:B------:R-:W-:Y:S01]  /*5340*/  FSEL R3, R5, R116, !P4 ;  /* 0x0000007405037208 */ /* 0x000fe20006000000 */
[C---:B------:R-:W-:Y:S01]  /*5350*/  FMUL R5, R112.reuse, 8388608 ;  /* 0x4b00000070057820 */ /* 0x040fe20000400000 */
[----:B------:R-:W-:Y:S02]  /*5360*/  FSETP.GEU.AND P5, PT, R112, 1.175494350822287508e-38, PT ;  /* 0x008000007000780b */ /* 0x000fe40003fae000 */
[----:B------:R-:W-:Y:S02]  /*5370*/  FSEL R60, R60, R123, !P2 ;  /* 0x0000007b3c3c7208 */ /* 0x000fe40005000000 */
[----:B------:R-:W-:Y:S02]  /*5380*/  MOV R104, R2 ;  /* 0x0000000200687202 */ /* 0x000fe40000000f00 */
[----:B------:R-:W-:-:S02]  /*5390*/  FSETP.GEU.AND P1, PT, R151, 1.175494350822287508e-38, PT ;  /* 0x008000009700780b */ /* 0x000fc40003f2e000 */
[----:B------:R-:W-:Y:S01]  /*53a0*/  FSEL R2, R5, R112, !P5 ;  /* 0x0000007005027208 */ /* 0x000fe20006800000 */
[----:B------:R-:W-:Y:S01]  /*53b0*/  FMUL R5, R104, 8388608 ;  /* 0x4b00000068057820 */ /* 0x000fe20000400000 */
[----:B------:R-:W-:Y:S02]  /*53c0*/  IADD3 R6, R60, -0x3f3504f3, RZ ;  /* 0xc0cafb0d3c067810 */ /* 0x000fe40007ffe0ff */
[----:B------:R-:W-:Y:S02]  /*53d0*/  FSEL R16, R16, R151, !P1 ;  /* 0x0000009710107208 */ /* 0x000fe40004800000 */
[----:B------:R-:W-:Y:S02]  /*53e0*/  IADD3 R67, R2, -0x3f3504f3, RZ ;  /* 0xc0cafb0d02437810 */ /* 0x000fe40007ffe0ff */
[----:B------:R-:W-:Y:S02]  /*53f0*/  FSETP.GEU.AND P3, PT, R124, 1.175494350822287508e-38, PT ;  /* 0x008000007c00780b */ /* 0x000fe40003f6e000 */
[----:B------:R-:W-:-:S02]  /*5400*/  LOP3.LUT R87, R6, 0xff800000, RZ, 0xc0, !PT ;  /* 0xff80000006577812 */ /* 0x000fc400078ec0ff */
[----:B------:R-:W-:Y:S02]  /*5410*/  IADD3 R7, R16, -0x3f3504f3, RZ ;  /* 0xc0cafb0d10077810 */ /* 0x000fe40007ffe0ff */
[----:B------:R-:W-:Y:S01]  /*5420*/  LOP3.LUT R67, R67, 0xff800000, RZ, 0xc0, !PT ;  /* 0xff80000043437812 */ /* 0x000fe200078ec0ff */
[----:B------:R0:W1:Y:S01]  /*5430*/  I2F R63, R87 ;  /* 0x00000057003f7306 */ /* 0x0000620000201400 */
[----:B------:R-:W-:Y:S02]  /*5440*/  FSEL R61, R61, R124, !P3 ;  /* 0x0000007c3d3d7208 */ /* 0x000fe40005800000 */
[----:B------:R-:W-:Y:S02]  /*5450*/  LOP3.LUT R85, R7, 0xff800000, RZ, 0xc0, !PT ;  /* 0xff80000007557812 */ /* 0x000fe400078ec0ff */
[----:B------:R-:W-:Y:S02]  /*5460*/  MOV R98, R0 ;  /* 0x0000000000627202 */ /* 0x000fe40000000f00 */
[----:B------:R-:W-:Y:S01]  /*5470*/  MOV R117, R118 ;  /* 0x0000007600757202 */ /* 0x000fe20000000f00 */
[----:B------:R2:W3:Y:S01]  /*5480*/  I2F R105, R67 ;  /* 0x0000004300697306 */ /* 0x0004e20000201400 */
[----:B------:R-:W-:Y:S01]  /*5490*/  IADD3 R4, R61, -0x3f3504f3, RZ ;  /* 0xc0cafb0d3d047810 */ /* 0x000fe20007ffe0ff */
[----:B------:R-:W-:Y:S01]  /*54a0*/  IMAD.MOV.U32 R118, RZ, RZ, R78 ;  /* 0x000000ffff767224 */ /* 0x000fe200078e004e */
[----:B------:R-:W-:Y:S01]  /*54b0*/  FSEL R78, RZ, -23, P4 ;  /* 0xc1b80000ff4e7808 */ /* 0x000fe20002000000 */
[----:B0-----:R-:W-:Y:S01]  /*54c0*/  IMAD.IADD R87, R60, 0x1, -R87 ;  /* 0x000000013c577824 */ /* 0x001fe200078e0a57 */
[----:B------:R-:W-:-:S02]  /*54d0*/  FSETP.GT.AND P4, PT, |R98|, 8.50705917302346158658e+37, PT ;  /* 0x7e8000006200780b */ /* 0x000fc40003f84200 */
[----:B------:R-:W-:Y:S01]  /*54e0*/  FSEL R66, RZ, -23, P2 ;  /* 0xc1b80000ff427808 */ /* 0x000fe20001000000 */
[----:B------:R-:W0:Y:S01]  /*54f0*/  I2F R7, R85 ;  /* 0x0000005500077306 */ /* 0x000e220000201400 */
[----:B------:R-:W-:Y:S01]  /*5500*/  LOP3.LUT R84, R4, 0xff800000, RZ, 0xc0, !PT ;  /* 0xff80000004547812 */ /* 0x000fe200078ec0ff */
[----:B------:R-:W-:Y:S01]  /*5510*/  FADD R87, R87, -1 ;  /* 0xbf80000057577421 */ /* 0x000fe20000000000 */
[----:B------:R-:W-:Y:S01]  /*5520*/  FSETP.GEU.AND P2, PT, R104, 1.175494350822287508e-38, PT ;  /* 0x008000006800780b */ /* 0x000fe20003f4e000 */
[----:B-1----:R-:W-:Y:S01]  /*5530*/  FFMA.FTZ R66, R63, 1.1920928955078125e-07, R66 ;  /* 0x340000003f427823 */ /* 0x002fe20000010042 */
[----:B------:R-:W-:Y:S01]  /*5540*/  IADD3 R4, R3, -0x3f3504f3, RZ ;  /* 0xc0cafb0d03047810 */ /* 0x000fe20007ffe0ff */
[----:B--2---:R-:W-:Y:S01]  /*5550*/  IMAD.IADD R67, R2, 0x1, -R67 ;  /* 0x0000000102437824 */ /* 0x004fe200078e0a43 */
[----:B------:R-:W-:Y:S01]  /*5560*/  FSEL R0, R5, R104, !P2 ;  /* 0x0000006805007208 */ /* 0x000fe20005000000 */
[----:B------:R-:W-:Y:S01]  /*5570*/  FMUL R5, R98, 8388608 ;  /* 0x4b00000062057820 */ /* 0x000fe20000400000 */
[----:B------:R-:W-:Y:S01]  /*5580*/  LOP3.LUT R86, R4, 0xff800000, RZ, 0xc0, !PT ;  /* 0xff80000004567812 */ /* 0x000fe200078ec0ff */
[----:B------:R-:W-:Y:S01]  /*5590*/  FMUL R4, R115, 8388608 ;  /* 0x4b00000073047820 */ /* 0x000fe20000400000 */
[----:B------:R-:W-:Y:S01]  /*55a0*/  FSEL R76, RZ, -23, P3 ;  /* 0xc1b80000ff4c7808 */ /* 0x000fe20001800000 */
[----:B------:R-:W-:Y:S01]  /*55b0*/  @P4 FMUL R111, R111, 0.25 ;  /* 0x3e8000006f6f4820 */ /* 0x000fe20000400000 */
[----:B------:R-:W-:Y:S01]  /*55c0*/  FSEL R62, RZ, -23, P5 ;  /* 0xc1b80000ff3e7808 */ /* 0x000fe20002800000 */
[----:B------:R-:W-:Y:S01]  /*55d0*/  @P4 FMUL R110, R110, 0.25 ;  /* 0x3e8000006e6e4820 */ /* 0x000fe20000400000 */
[----:B------:R-:W-:Y:S01]  /*55e0*/  FSEL R6, RZ, -23, P1 ;  /* 0xc1b80000ff067808 */ /* 0x000fe20000800000 */
[----:B------:R-:W-:Y:S01]  /*55f0*/  @P4 FMUL R118, R118, 0.25 ;  /* 0x3e80000076764820 */ /* 0x000fe20000400000 */
[----:B------:R-:W-:Y:S01]  /*5600*/  FSETP.GEU.AND P3, PT, R98, 1.175494350822287508e-38, PT ;  /* 0x008000006200780b */ /* 0x000fe20003f6e000 */
[----:B---3--:R-:W-:Y:S01]  /*5610*/  FFMA.FTZ R63, R105, 1.1920928955078125e-07, R62 ;  /* 0x34000000693f7823 */ /* 0x008fe2000001003e */
[----:B------:R-:W-:Y:S01]  /*5620*/  MOV R114, R79 ;  /* 0x0000004f00727202 */ /* 0x000fe20000000f00 */
[----:B0-----:R-:W-:Y:S01]  /*5630*/  FFMA.FTZ R79, R7, 1.1920928955078125e-07, R6 ;  /* 0x34000000074f7823 */ /* 0x001fe20000010006 */
[----:B------:R-:W-:Y:S01]  /*5640*/  FSETP.GEU.AND P1, PT, R115, 1.175494350822287508e-38, PT ;  /* 0x008000007300780b */ /* 0x000fe20003f2e000 */
[----:B------:R-:W-:Y:S01]  /*5650*/  FADD R67, R67, -1 ;  /* 0xbf80000043437421 */ /* 0x000fe20000000000 */
[----:B------:R-:W-:Y:S01]  /*5660*/  FSEL R5, R5, R98, !P3 ;  /* 0x0000006205057208 */ /* 0x000fe20005800000 */
[----:B------:R-:W-:Y:S01]  /*5670*/  @P4 FMUL R114, R114, 0.25 ;  /* 0x3e80000072724820 */ /* 0x000fe20000400000 */
[C---:B------:R-:W-:Y:S01]  /*5680*/  FSETP.GEU.AND P5, PT, |R98|.reuse, 1.175494350822287508e-38, PT ;  /* 0x008000006200780b */ /* 0x040fe20003fae200 */
[----:B------:R-:W-:Y:S01]  /*5690*/  @P4 FMUL R98, R98, 0.25 ;  /* 0x3e80000062624820 */ /* 0x000fe20000400000 */
[----:B------:R-:W-:-:S02]  /*56a0*/  FSEL R4, R4, R115, !P1 ;  /* 0x0000007304047208 */ /* 0x000fc40004800000 */
[----:B------:R-:W-:Y:S02]  /*56b0*/  FSEL R62, RZ, -23, P1 ;  /* 0xc1b80000ff3e7808 */ /* 0x000fe40000800000 */
[C---:B------:R-:W-:Y:S02]  /*56c0*/  FSETP.GT.AND P1, PT, |R104|.reuse, 8.50705917302346158658e+37, PT ;  /* 0x7e8000006800780b */ /* 0x040fe40003f24200 */
[----:B------:R-:W-:Y:S02]  /*56d0*/  FSETP.GT.AND P4, PT, |R115|, 8.50705917302346158658e+37, PT ;  /* 0x7e8000007300780b */ /* 0x000fe40003f84200 */
[----:B------:R-:W-:Y:S02]  /*56e0*/  FSEL R6, RZ, -23, P2 ;  /* 0xc1b80000ff067808 */ /* 0x000fe40001000000 */
[----:B------:R-:W-:Y:S01]  /*56f0*/  FSETP.GEU.AND P2, PT, |R104|, 1.175494350822287508e-38, PT ;  /* 0x008000006800780b */ /* 0x000fe20003f4e200 */
[----:B------:R-:W-:Y:S01]  /*5700*/  @!P5 FMUL R98, R98, 16777216 ;  /* 0x4b8000006262d820 */ /* 0x000fe20000400000 */
[----:B------:R-:W-:Y:S01]  /*5710*/  FSEL R7, RZ, -23, P3 ;  /* 0xc1b80000ff077808 */ /* 0x000fe20001800000 */
[----:B------:R-:W-:Y:S01]  /*5720*/  @!P5 FMUL R111, R111, 16777216 ;  /* 0x4b8000006f6fd820 */ /* 0x000fe20000400000 */
[----:B------:R-:W-:Y:S01]  /*5730*/  MOV R139, R97 ;  /* 0x00000061008b7202 */ /* 0x000fe20000000f00 */
[----:B------:R-:W-:Y:S01]  /*5740*/  @!P5 FMUL R110, R110, 16777216 ;  /* 0x4b8000006e6ed820 */ /* 0x000fe20000400000 */
[----:B------:R-:W-:Y:S01]  /*5750*/  FSETP.GEU.AND P3, PT, |R115|, 1.175494350822287508e-38, PT ;  /* 0x008000007300780b */ /* 0x000fe20003f6e200 */
[----:B------:R0:W1:Y:S01]  /*5760*/  I2F R97, R84 ;  /* 0x0000005400617306 */ /* 0x0000620000201400 */
[----:B------:R-:W-:Y:S01]  /*5770*/  MOV R127, R99 ;  /* 0x00000063007f7202 */ /* 0x000fe20000000f00 */
[----:B------:R-:W-:Y:S01]  /*5780*/  @P1 FMUL R104, R104, 0.25 ;  /* 0x3e80000068681820 */ /* 0x000fe20000400000 */
[----:B------:R-:W-:Y:S01]  /*5790*/  IADD3 R64, R5, -0x3f3504f3, RZ ;  /* 0xc0cafb0d05407810 */ /* 0x000fe20007ffe0ff */
[----:B------:R-:W-:Y:S01]  /*57a0*/  @P1 FMUL R109, R109, 0.25 ;  /* 0x3e8000006d6d1820 */ /* 0x000fe20000400000 */
[----:B------:R-:W-:Y:S01]  /*57b0*/  IADD3 R77, R4, -0x3f3504f3, RZ ;  /* 0xc0cafb0d044d7810 */ /* 0x000fe20007ffe0ff */
[----:B------:R-:W-:Y:S01]  /*57c0*/  @P1 FMUL R106, R106, 0.25 ;  /* 0x3e8000006a6a1820 */ /* 0x000fe20000400000 */
[----:B------:R-:W-:Y:S01]  /*57d0*/  LOP3.LUT R64, R64, 0xff800000, RZ, 0xc0, !PT ;  /* 0xff80000040407812 */ /* 0x000fe200078ec0ff */
[----:B------:R-:W-:Y:S01]  /*57e0*/  @P1 FMUL R120, R120, 0.25 ;  /* 0x3e80000078781820 */ /* 0x000fe20000400000 */
[----:B------:R-:W2:Y:S01]  /*57f0*/  I2F R99, R86 ;  /* 0x0000005600637306 */ /* 0x000ea20000201400 */
[----:B------:R-:W-:Y:S01]  /*5800*/  @P4 FMUL R115, R115, 0.25 ;  /* 0x3e80000073734820 */ /* 0x000fe20000400000 */
[----:B------:R-:W-:Y:S01]  /*5810*/  LOP3.LUT R77, R77, 0xff800000, RZ, 0xc0, !PT ;  /* 0xff8000004d4d7812 */ /* 0x000fe200078ec0ff */
[----:B------:R-:W-:Y:S01]  /*5820*/  @P1 FMUL R122, R122, 0.25 ;  /* 0x3e8000007a7a1820 */ /* 0x000fe20000400000 */
[----:B------:R-:W-:Y:S01]  /*5830*/  FSETP.GT.AND P1, PT, |R112|, 8.50705917302346158658e+37, PT ;  /* 0x7e8000007000780b */ /* 0x000fe20003f24200 */
[----:B------:R-:W-:Y:S01]  /*5840*/  @P4 FMUL R119, R119, 0.25 ;  /* 0x3e80000077774820 */ /* 0x000fe20000400000 */
[----:B------:R-:W-:Y:S01]  /*5850*/  MOV R143, R65 ;  /* 0x00000041008f7202 */ /* 0x000fe20000000f00 */
[----:B------:R-:W-:Y:S01]  /*5860*/  @P4 FMUL R117, R117, 0.25 ;  /* 0x3e80000075754820 */ /* 0x000fe20000400000 */
[----:B------:R-:W3:Y:S01]  /*5870*/  I2F R96, R64 ;  /* 0x0000004000607306 */ /* 0x000ee20000201400 */
[----:B------:R-:W-:Y:S01]  /*5880*/  @P4 FMUL R131, R131, 0.25 ;  /* 0x3e80000083834820 */ /* 0x000fe20000400000 */
[----:B------:R-:W-:Y:S01]  /*5890*/  IADD3 R65, R0, -0x3f3504f3, RZ ;  /* 0xc0cafb0d00417810 */ /* 0x000fe20007ffe0ff */
[----:B------:R-:W-:Y:S01]  /*58a0*/  @P4 FMUL R130, R130, 0.25 ;  /* 0x3e80000082824820 */ /* 0x000fe20000400000 */
[----:B------:R-:W-:Y:S01]  /*58b0*/  FSETP.GT.AND P4, PT, |R116|, 8.50705917302346158658e+37, PT ;  /* 0x7e8000007400780b */ /* 0x000fe20003f84200 */
[----:B------:R-:W-:Y:S01]  /*58c0*/  @!P2 FMUL R104, R104, 16777216 ;  /* 0x4b8000006868a820 */ /* 0x000fe20000400000 */
[----:B------:R-:W-:Y:S01]  /*58d0*/  LOP3.LUT R65, R65, 0xff800000, RZ, 0xc0, !PT ;  /* 0xff80000041417812 */ /* 0x000fe200078ec0ff */
[----:B------:R-:W-:Y:S01]  /*58e0*/  @!P2 FMUL R109, R109, 16777216 ;  /* 0x4b8000006d6da820 */ /* 0x000fe20000400000 */
[----:B------:R4:W5:Y:S01]  /*58f0*/  I2F R107, R77 ;  /* 0x0000004d006b7306 */ /* 0x0009620000201400 */
[----:B------:R-:W-:Y:S01]  /*5900*/  @!P2 FMUL R106, R106, 16777216 ;  /* 0x4b8000006a6aa820 */ /* 0x000fe20000400000 */
[----:B------:R-:W-:Y:S01]  /*5910*/  IADD3 R85, R16, -R85, RZ ;  /* 0x8000005510557210 */ /* 0x000fe20007ffe0ff */
[----:B------:R-:W-:Y:S01]  /*5920*/  @!P2 FMUL R120, R120, 16777216 ;  /* 0x4b8000007878a820 */ /* 0x000fe20000400000 */
[----:B0-----:R-:W-:Y:S01]  /*5930*/  IADD3 R84, R61, -R84, RZ ;  /* 0x800000543d547210 */ /* 0x001fe20007ffe0ff */
[----:B------:R-:W-:Y:S01]  /*5940*/  @!P2 FMUL R122, R122, 16777216 ;  /* 0x4b8000007a7aa820 */ /* 0x000fe20000400000 */
[----:B------:R-:W-:Y:S01]  /*5950*/  FSETP.GEU.AND P2, PT, |R116|, 1.175494350822287508e-38, PT ;  /* 0x008000007400780b */ /* 0x000fe20003f4e200 */
[----:B------:R-:W-:Y:S01]  /*5960*/  @!P5 FMUL R114, R114, 16777216 ;  /* 0x4b8000007272d820 */ /* 0x000fe20000400000 */
[----:B------:R-:W-:Y:S01]  /*5970*/  I2F R113, R65 ;  /* 0x0000004100717306 */ /* 0x000fe20000201400 */
[----:B------:R-:W-:Y:S01]  /*5980*/  @!P5 FMUL R118, R118, 16777216 ;  /* 0x4b8000007676d820 */ /* 0x000fe20000400000 */
[----:B------:R-:W-:Y:S01]  /*5990*/  FSETP.GEU.AND P5, PT, |R112|, 1.175494350822287508e-38, PT ;  /* 0x008000007000780b */ /* 0x000fe20003fae200 */
[----:B------:R-:W-:Y:S01]  /*59a0*/  @P4 FMUL R116, R116, 0.25 ;  /* 0x3e80000074744820 */ /* 0x000fe20000400000 */
[----:B----4-:R-:W-:Y:S01]  /*59b0*/  IADD3 R77, R4, -R77, RZ ;  /* 0x8000004d044d7210 */ /* 0x010fe20007ffe0ff */
[----:B------:R-:W-:Y:S01]  /*59c0*/  @P4 FMUL R121, R121, 0.25 ;  /* 0x3e80000079794820 */ /* 0x000fe20000400000 */
[----:B------:R-:W-:Y:S01]  /*59d0*/  IADD3 R64, R5, -R64, RZ ;  /* 0x8000004005407210 */ /* 0x000fe20007ffe0ff */
[----:B------:R-:W-:-:S02]  /*59e0*/  @P4 FMUL R125, R125, 0.25 ;  /* 0x3e8000007d7d4820 */ /* 0x000fc40000400000 */
[----:B------:R-:W-:Y:S02]  /*59f0*/  @P4 FMUL R127, R127, 0.25 ;  /* 0x3e8000007f7f4820 */ /* 0x000fe40000400000 */
[----:B------:R-:W-:Y:S01]  /*5a00*/  @P4 FMUL R137, R137, 0.25 ;  /* 0x3e80000089894820 */ /* 0x000fe20000400000 */
[----:B------:R-:W-:Y:S01]  /*5a10*/  FSETP.GT.AND P4, PT, |R151|, 8.50705917302346158658e+37, PT ;  /* 0x7e8000009700780b */ /* 0x000fe20003f84200 */
[----:B------:R-:W-:Y:S02]  /*5a20*/  @P1 FMUL R112, R112, 0.25 ;  /* 0x3e80000070701820 */ /* 0x000fe40000400000 */
[----:B------:R-:W-:Y:S02]  /*5a30*/  @P1 FMUL R126, R126, 0.25 ;  /* 0x3e8000007e7e1820 */ /* 0x000fe40000400000 */
[----:B------:R-:W-:Y:S02]  /*5a40*/  @P1 FMUL R128, R128, 0.25 ;  /* 0x3e80000080801820 */ /* 0x000fe40000400000 */
[----:B------:R-:W-:-:S02]  /*5a50*/  @P1 FMUL R129, R129, 0.25 ;  /* 0x3e80000081811820 */ /* 0x000fc40000400000 */
[----:B------:R-:W-:Y:S01]  /*5a60*/  @P1 FMUL R132, R132, 0.25 ;  /* 0x3e80000084841820 */ /* 0x000fe20000400000 */
[----:B------:R-:W-:Y:S01]  /*5a70*/  FSETP.GT.AND P1, PT, |R123|, 8.50705917302346158658e+37, PT ;  /* 0x7e8000007b00780b */ /* 0x000fe20003f24200 */
[----:B-1----:R-:W-:Y:S02]  /*5a80*/  FFMA.FTZ R76, R97, 1.1920928955078125e-07, R76 ;  /* 0x34000000614c7823 */ /* 0x002fe4000001004c */
[----:B------:R-:W-:Y:S01]  /*5a90*/  @!P3 FMUL R115, R115, 16777216 ;  /* 0x4b8000007373b820 */ /* 0x000fe20000400000 */
[----:B------:R-:W0:Y:S01]  /*5aa0*/  MUFU.RCP R97, R98 ;  /* 0x0000006200617308 */ /* 0x000e220000001000 */
[----:B--2---:R-:W-:Y:S02]  /*5ab0*/  FFMA.FTZ R78, R99, 1.1920928955078125e-07, R78 ;  /* 0x34000000634e7823 */ /* 0x004fe4000001004e */
[----:B------:R-:W-:Y:S02]  /*5ac0*/  @!P2 FMUL R116, R116, 16777216 ;  /* 0x4b8000007474a820 */ /* 0x000fe40000400000 */
[----:B------:R-:W-:-:S02]  /*5ad0*/  @!P2 FMUL R121, R121, 16777216 ;  /* 0x4b8000007979a820 */ /* 0x000fc40000400000 */
[----:B------:R-:W-:Y:S01]  /*5ae0*/  @!P2 FMUL R125, R125, 16777216 ;  /* 0x4b8000007d7da820 */ /* 0x000fe20000400000 */
[----:B------:R-:W1:Y:S01]  /*5af0*/  MUFU.RCP R99, R104 ;  /* 0x0000006800637308 */ /* 0x000e620000001000 */
[----:B------:R-:W-:Y:S02]  /*5b00*/  @!P2 FMUL R127, R127, 16777216 ;  /* 0x4b8000007f7fa820 */ /* 0x000fe40000400000 */
[----:B------:R-:W-:Y:S01]  /*5b10*/  @!P2 FMUL R137, R137, 16777216 ;  /* 0x4b8000008989a820 */ /* 0x000fe20000400000 */
[----:B------:R-:W-:Y:S01]  /*5b20*/  FSETP.GEU.AND P2, PT, |R151|, 1.175494350822287508e-38, PT ;  /* 0x008000009700780b */ /* 0x000fe20003f4e200 */
[----:B------:R-:W-:Y:S02]  /*5b30*/  @!P3 FMUL R119, R119, 16777216 ;  /* 0x4b8000007777b820 */ /* 0x000fe40000400000 */
[----:B------:R-:W-:Y:S01]  /*5b40*/  @!P3 FMUL R117, R117, 16777216 ;  /* 0x4b8000007575b820 */ /* 0x000fe20000400000 */
[----:B------:R-:W2:Y:S01]  /*5b50*/  MUFU.RCP R108, R115 ;  /* 0x00000073006c7308 */ /* 0x000ea20000001000 */
[----:B------:R-:W-:-:S02]  /*5b60*/  @!P3 FMUL R131, R131, 16777216 ;  /* 0x4b8000008383b820 */ /* 0x000fc40000400000 */
[----:B------:R-:W-:Y:S01]  /*5b70*/  @!P3 FMUL R130, R130, 16777216 ;  /* 0x4b8000008282b820 */ /* 0x000fe20000400000 */
[----:B------:R-:W-:Y:S01]  /*5b80*/  FSETP.GEU.AND P3, PT, |R123|, 1.175494350822287508e-38, PT ;  /* 0x008000007b00780b */ /* 0x000fe20003f6e200 */
[----:B------:R-:W-:Y:S02]  /*5b90*/  @!P5 FMUL R112, R112, 16777216 ;  /* 0x4b8000007070d820 */ /* 0x000fe40000400000 */
[----:B------:R-:W-:Y:S01]  /*5ba0*/  @!P5 FMUL R126, R126, 16777216 ;  /* 0x4b8000007e7ed820 */ /* 0x000fe20000400000 */
[----:B------:R-:W4:Y:S01]  /*5bb0*/  MUFU.RCP R116, R116 ;  /* 0x0000007400747308 */ /* 0x000f220000001000 */
[----:B------:R-:W-:Y:S02]  /*5bc0*/  @!P5 FMUL R128, R128, 16777216 ;  /* 0x4b8000008080d820 */ /* 0x000fe40000400000 */
[----:B------:R-:W-:Y:S02]  /*5bd0*/  @!P5 FMUL R129, R129, 16777216 ;  /* 0x4b8000008181d820 */ /* 0x000fe40000400000 */
[----:B------:R-:W-:Y:S01]  /*5be0*/  @!P5 FMUL R132, R132, 16777216 ;  /* 0x4b8000008484d820 */ /* 0x000fe20000400000 */
[----:B------:R-:W-:Y:S01]  /*5bf0*/  FSETP.GT.AND P5, PT, |R124|, 8.50705917302346158658e+37, PT ;  /* 0x7e8000007c00780b */ /* 0x000fe20003fa4200 */
[----:B------:R-:W-:-:S02]  /*5c00*/  @P4 FMUL R151, R151, 0.25 ;  /* 0x3e80000097974820 */ /* 0x000fc40000400000 */
[----:B------:R-:W-:Y:S02]  /*5c10*/  @P1 FMUL R123, R123, 0.25 ;  /* 0x3e8000007b7b1820 */ /* 0x000fe40000400000 */
[----:B------:R-:W-:Y:S02]  /*5c20*/  @P1 FMUL R134, R134, 0.25 ;  /* 0x3e80000086861820 */ /* 0x000fe40000400000 */
[----:B------:R-:W-:Y:S02]  /*5c30*/  @P1 FMUL R136, R136, 0.25 ;  /* 0x3e80000088881820 */ /* 0x000fe40000400000 */
[----:B------:R-:W-:Y:S02]  /*5c40*/  @P1 FMUL R138, R138, 0.25 ;  /* 0x3e8000008a8a1820 */ /* 0x000fe40000400000 */
[----:B------:R-:W-:Y:S01]  /*5c50*/  @P1 FMUL R140, R140, 0.25 ;  /* 0x3e8000008c8c1820 */ /* 0x000fe20000400000 */
[----:B------:R-:W-:Y:S01]  /*5c60*/  FSETP.GEU.AND P1, PT, |R124|, 1.175494350822287508e-38, PT ;  /* 0x008000007c00780b */ /* 0x000fe20003f2e200 */
[----:B---3--:R-:W-:-:S02]  /*5c70*/  FFMA.FTZ R7, R96, 1.1920928955078125e-07, R7 ;  /* 0x3400000060077823 */ /* 0x008fc40000010007 */
[----:B------:R-:W-:Y:S02]  /*5c80*/  @!P2 FMUL R151, R151, 16777216 ;  /* 0x4b8000009797a820 */ /* 0x000fe40000400000 */
[----:B-----5:R-:W-:Y:S02]  /*5c90*/  FFMA.FTZ R62, R107, 1.1920928955078125e-07, R62 ;  /* 0x340000006b3e7823 */ /* 0x020fe4000001003e */
[----:B0-----:R-:W-:Y:S02]  /*5ca0*/  FMUL R96, R97, R111 ;  /* 0x0000006f61607220 */ /* 0x001fe40000400000 */
[----:B------:R-:W-:Y:S01]  /*5cb0*/  @!P3 FMUL R123, R123, 16777216 ;  /* 0x4b8000007b7bb820 */ /* 0x000fe20000400000 */
[----:B------:R-:W0:Y:S01]  /*5cc0*/  MUFU.RCP R111, R112 ;  /* 0x00000070006f7308 */ /* 0x000e220000001000 */
[C---:B------:R-:W-:Y:S02]  /*5cd0*/  FMUL R98, R97.reuse, R110 ;  /* 0x0000006e61627220 */ /* 0x040fe40000400000 */
[----:B------:R-:W-:-:S02]  /*5ce0*/  FMUL R105, R97, R114 ;  /* 0x0000007261697220 */ /* 0x000fc40000400000 */
[----:B------:R-:W-:Y:S02]  /*5cf0*/  FMUL R107, R97, R118 ;  /* 0x00000076616b7220 */ /* 0x000fe40000400000 */
[C---:B-1----:R-:W-:Y:S01]  /*5d00*/  FMUL R104, R99.reuse, R106 ;  /* 0x0000006a63687220 */ /* 0x042fe20000400000 */
[----:B------:R-:W-:Y:S01]  /*5d10*/  F2FP.BF16.PACK_AB R105, R96, R105 ;  /* 0x000000696069723e */ /* 0x000fe200000010ff */
[----:B------:R-:W-:Y:S01]  /*5d20*/  FMUL R97, R99, R109 ;  /* 0x0000006d63617220 */ /* 0x000fe20000400000 */
[----:B------:R-:W-:Y:S01]  /*5d30*/  LOP3.LUT R96, R103, 0x40, RZ, 0x3c, !PT ;  /* 0x0000004067607812 */ /* 0x000fe200078e3cff */
[----:B------:R-:W-:Y:S01]  /*5d40*/  FMUL R106, R99, R120 ;  /* 0x00000078636a7220 */ /* 0x000fe20000400000 */
[----:B------:R-:W-:Y:S01]  /*5d50*/  F2FP.BF16.PACK_AB R107, R98, R107 ;  /* 0x0000006b626b723e */ /* 0x000fe200000010ff */
[----:B--2---:R-:W-:Y:S01]  /*5d60*/  FMUL R109, R108, R119 ;  /* 0x000000776c6d7220 */ /* 0x004fe20000400000 */
[----:B------:R-:W1:Y:S01]  /*5d70*/  MUFU.RCP R120, R151 ;  /* 0x0000009700787308 */ /* 0x000e620000001000 */
[----:B------:R-:W-:Y:S01]  /*5d80*/  @P5 FMUL R124, R124, 0.25 ;  /* 0x3e8000007c7c5820 */ /* 0x000fe20000400000 */
[----:B------:R-:W-:Y:S01]  /*5d90*/  F2FP.BF16.PACK_AB R97, R97, R106 ;  /* 0x0000006a6161723e */ /* 0x000fe200000010ff */
[----:B------:R-:W-:Y:S01]  /*5da0*/  @P4 FMUL R143, R143, 0.25 ;  /* 0x3e8000008f8f4820 */ /* 0x000fe20000400000 */
[----:B------:R-:W-:Y:S01]  /*5db0*/  MOV R106, 0x3dc6b27f ;  /* 0x3dc6b27f006a7802 */ /* 0x000fe20000000f00 */
[----:B------:R-:W-:Y:S01]  /*5dc0*/  @P4 FMUL R145, R145, 0.25 ;  /* 0x3e80000091914820 */ /* 0x000fe20000400000 */
[----:B------:R-:W-:Y:S01]  /*5dd0*/  LOP3.LUT R98, R103, 0x4, RZ, 0x3c, !PT ;  /* 0x0000000467627812 */ /* 0x000fe200078e3cff */
[----:B------:R-:W-:Y:S01]  /*5de0*/  @!P1 FMUL R124, R124, 16777216 ;  /* 0x4b8000007c7c9820 */ /* 0x000fe20000400000 */
[----:B------:R-:W2:Y:S01]  /*5df0*/  MUFU.RCP R119, R123 ;  /* 0x0000007b00777308 */ /* 0x000ea20000001000 */
[----:B------:R-:W-:-:S02]  /*5e00*/  @P4 FMUL R147, R147, 0.25 ;  /* 0x3e80000093934820 */ /* 0x000fc40000400000 */
[----:B------:R-:W-:Y:S01]  /*5e10*/  @P4 FMUL R149, R149, 0.25 ;  /* 0x3e80000095954820 */ /* 0x000fe20000400000 */
[----:B------:R-:W-:Y:S01]  /*5e20*/  ISETP.GE.U32.AND P4, PT, R61, 0x7f800000, PT ;  /* 0x7f8000003d00780c */ /* 0x000fe20003f86070 */
[----:B------:R-:W-:Y:S02]  /*5e30*/  FMUL R110, R108, R117 ;  /* 0x000000756c6e7220 */ /* 0x000fe40000400000 */
[----:B------:R-:W-:Y:S02]  /*5e40*/  FMUL R99, R99, R122 ;  /* 0x0000007a63637220 */ /* 0x000fe40000400000 */
[C---:B----4-:R-:W-:Y:S02]  /*5e50*/  FMUL R117, R116.reuse, R121 ;  /* 0x0000007974757220 */ /* 0x050fe40000400000 */
[----:B------:R-:W-:Y:S01]  /*5e60*/  FMUL R118, R116, R125 ;  /* 0x0000007d74767220 */ /* 0x000fe20000400000 */
[----:B------:R-:W-:Y:S01]  /*5e70*/  F2FP.BF16.PACK_AB R99, R104, R99 ;  /* 0x000000636863723e */ /* 0x000fe200000010ff */
[C---:B------:R-:W-:Y:S01]  /*5e80*/  FMUL R122, R116.reuse, R127 ;  /* 0x0000007f747a7220 */ /* 0x040fe20000400000 */
[----:B------:R-:W-:Y:S01]  /*5e90*/  LOP3.LUT R104, R103, 0x44, RZ, 0x3c, !PT ;  /* 0x0000004467687812 */ /* 0x000fe200078e3cff */
[----:B------:R-:W-:-:S02]  /*5ea0*/  FMUL R121, R116, R137 ;  /* 0x0000008974797220 */ /* 0x000fc40000400000 */
[----:B------:R-:W-:Y:S01]  /*5eb0*/  FFMA.FTZ R6, R113, 1.1920928955078125e-07, R6 ;  /* 0x3400000071067823 */ /* 0x000fe20000010006 */
[----:B------:R-:W3:Y:S01]  /*5ec0*/  MUFU.RCP R116, R124 ;  /* 0x0000007c00747308 */ /* 0x000ee20000001000 */
[----:B------:R-:W-:Y:S01]  /*5ed0*/  @!P2 FMUL R143, R143, 16777216 ;  /* 0x4b8000008f8fa820 */ /* 0x000fe20000400000 */
[----:B------:R-:W-:Y:S01]  /*5ee0*/  F2FP.BF16.PACK_AB R118, R118, R121 ;  /* 0x000000797676723e */ /* 0x000fe200000010ff */
[----:B------:R-:W-:Y:S01]  /*5ef0*/  @!P2 FMUL R145, R145, 16777216 ;  /* 0x4b8000009191a820 */ /* 0x000fe20000400000 */
[----:B------:R-:W-:Y:S01]  /*5f00*/  F2FP.BF16.PACK_AB R117, R117, R122 ;  /* 0x0000007a7575723e */ /* 0x000fe200000010ff */
[----:B------:R-:W-:Y:S02]  /*5f10*/  @!P2 FMUL R147, R147, 16777216 ;  /* 0x4b8000009393a820 */ /* 0x000fe40000400000 */
[----:B------:R-:W-:Y:S01]  /*5f20*/  @!P2 FMUL R149, R149, 16777216 ;  /* 0x4b8000009595a820 */ /* 0x000fe20000400000 */
[----:B------:R-:W-:Y:S01]  /*5f30*/  ISETP.GE.U32.AND P2, PT, R16, 0x7f800000, PT ;  /* 0x7f8000001000780c */ /* 0x000fe20003f46070 */
[----:B------:R-:W-:-:S02]  /*5f40*/  FMUL R114, R108, R131 ;  /* 0x000000836c727220 */ /* 0x000fc40000400000 */
[----:B------:R-:W-:Y:S02]  /*5f50*/  FMUL R113, R108, R130 ;  /* 0x000000826c717220 */ /* 0x000fe40000400000 */
[----:B------:R-:W-:Y:S01]  /*5f60*/  @!P3 FMUL R134, R134, 16777216 ;  /* 0x4b8000008686b820 */ /* 0x000fe20000400000 */
[----:B------:R-:W-:Y:S01]  /*5f70*/  F2FP.BF16.PACK_AB R109, R109, R114 ;  /* 0x000000726d6d723e */ /* 0x000fe200000010ff */
[----:B------:R-:W-:Y:S01]  /*5f80*/  @!P3 FMUL R136, R136, 16777216 ;  /* 0x4b8000008888b820 */ /* 0x000fe20000400000 */
[----:B------:R-:W-:Y:S01]  /*5f90*/  F2FP.BF16.PACK_AB R110, R110, R113 ;  /* 0x000000716e6e723e */ /* 0x000fe200000010ff */
[----:B------:R-:W-:Y:S02]  /*5fa0*/  @!P3 FMUL R138, R138, 16777216 ;  /* 0x4b8000008a8ab820 */ /* 0x000fe40000400000 */
[----:B------:R-:W-:Y:S01]  /*5fb0*/  @!P3 FMUL R140, R140, 16777216 ;  /* 0x4b8000008c8cb820 */ /* 0x000fe20000400000 */
[----:B------:R-:W-:Y:S01]  /*5fc0*/  ISETP.GE.U32.AND P3, PT, R60, 0x7f800000, PT ;  /* 0x7f8000003c00780c */ /* 0x000fe20003f66070 */
[----:B0-----:R-:W-:-:S02]  /*5fd0*/  FMUL R108, R111, R126 ;  /* 0x0000007e6f6c7220 */ /* 0x001fc40000400000 */
[C---:B------:R-:W-:Y:S02]  /*5fe0*/  FMUL R112, R111.reuse, R128 ;  /* 0x000000806f707220 */ /* 0x040fe40000400000 */
[C---:B------:R-:W-:Y:S02]  /*5ff0*/  FMUL R115, R111.reuse, R129 ;  /* 0x000000816f737220 */ /* 0x040fe40000400000 */
[----:B------:R-:W-:Y:S02]  /*6000*/  FMUL R111, R111, R132 ;  /* 0x000000846f6f7220 */ /* 0x000fe40000400000 */
[----:B-1----:R-:W-:Y:S01]  /*6010*/  FMUL R127, R120, R143 ;  /* 0x0000008f787f7220 */ /* 0x002fe20000400000 */
[----:B------:R-:W-:Y:S01]  /*6020*/  F2FP.BF16.PACK_AB R108, R108, R115 ;  /* 0x000000736c6c723e */ /* 0x000fe200000010ff */
[----:B------:R-:W-:Y:S01]  /*6030*/  FMUL R128, R120, R145 ;  /* 0x0000009178807220 */ /* 0x000fe20000400000 */
[----:B------:R-:W-:Y:S01]  /*6040*/  F2FP.BF16.PACK_AB R112, R112, R111 ;  /* 0x0000006f7070723e */ /* 0x000fe200000010ff */
[----:B------:R-:W-:-:S02]  /*6050*/  FMUL R132, R120, R147 ;  /* 0x0000009378847220 */ /* 0x000fc40000400000 */
[----:B------:R-:W-:Y:S01]  /*6060*/  FMUL R131, R120, R149 ;  /* 0x0000009578837220 */ /* 0x000fe20000400000 */
[----:B------:R-:W-:Y:S01]  /*6070*/  STS [R103+0x180], R108 ;  /* 0x0001806c67007388 */ /* 0x000fe20000000800 */
[----:B--2---:R-:W-:Y:S01]  /*6080*/  FMUL R125, R119, R134 ;  /* 0x00000086777d7220 */ /* 0x004fe20000400000 */
[----:B------:R-:W-:Y:S01]  /*6090*/  F2FP.BF16.PACK_AB R132, R127, R132 ;  /* 0x000000847f84723e */ /* 0x000fe200000010ff */
[C---:B------:R-:W-:Y:S01]  /*60a0*/  FMUL R126, R119.reuse, R136 ;  /* 0x00000088777e7220 */ /* 0x040fe20000400000 */
[----:B------:R-:W-:Y:S01]  /*60b0*/  F2FP.BF16.PACK_AB R128, R128, R131 ;  /* 0x000000838080723e */ /* 0x000fe200000010ff */
[C---:B------:R-:W-:Y:S01]  /*60c0*/  FMUL R130, R119.reuse, R138 ;  /* 0x0000008a77827220 */ /* 0x040fe20000400000 */
[----:B------:R-:W-:Y:S01]  /*60d0*/  STS [R103+0x80], R112 ;  /* 0x0000807067007388 */ /* 0x000fe20000000800 */
[----:B------:R-:W-:Y:S02]  /*60e0*/  FMUL R129, R119, R140 ;  /* 0x0000008c77817220 */ /* 0x000fe40000400000 */
[----:B------:R-:W-:Y:S01]  /*60f0*/  @P5 FMUL R133, R133, 0.25 ;  /* 0x3e80000085855820 */ /* 0x000fe20000400000 */
[----:B------:R-:W-:Y:S01]  /*6100*/  F2FP.BF16.PACK_AB R125, R125, R130 ;  /* 0x000000827d7d723e */ /* 0x000fe200000010ff */
[----:B------:R-:W-:Y:S01]  /*6110*/  @P5 FMUL R135, R135, 0.25 ;  /* 0x3e80000087875820 */ /* 0x000fe20000400000 */
[----:B------:R-:W-:Y:S01]  /*6120*/  F2FP.BF16.PACK_AB R126, R126, R129 ;  /* 0x000000817e7e723e */ /* 0x000fe200000010ff */
[----:B------:R-:W-:Y:S01]  /*6130*/  @P5 FMUL R139, R139, 0.25 ;  /* 0x3e8000008b8b5820 */ /* 0x000fe20000400000 */
[----:B------:R-:W-:Y:S01]  /*6140*/  STS [R103], R128 ;  /* 0x0000008067007388 */ /* 0x000fe20000000800 */
[----:B------:R-:W-:Y:S01]  /*6150*/  @P5 FMUL R141, R141, 0.25 ;  /* 0x3e8000008d8d5820 */ /* 0x000fe20000400000 */
[----:B------:R-:W-:Y:S01]  /*6160*/  ISETP.GE.U32.AND P5, PT, R3, 0x7f800000, PT ;  /* 0x7f8000000300780c */ /* 0x000fe20003fa6070 */
[----:B------:R-:W-:Y:S01]  /*6170*/  @!P1 FMUL R133, R133, 16777216 ;  /* 0x4b80000085859820 */ /* 0x000fe20000400000 */
[----:B------:R-:W-:Y:S01]  /*6180*/  STS [R103+0x100], R132 ;  /* 0x0001008467007388 */ /* 0x000fe20000000800 */
[----:B------:R-:W-:-:S02]  /*6190*/  @!P1 FMUL R135, R135, 16777216 ;  /* 0x4b80000087879820 */ /* 0x000fc40000400000 */
[----:B------:R-:W-:Y:S01]  /*61a0*/  @!P1 FMUL R139, R139, 16777216 ;  /* 0x4b8000008b8b9820 */ /* 0x000fe20000400000 */
[----:B------:R-:W-:Y:S01]  /*61b0*/  STS [R96+0x1000], R126 ;  /* 0x0010007e60007388 */ /* 0x000fe20000000800 */
[----:B------:R-:W-:Y:S01]  /*61c0*/  @!P1 FMUL R141, R141, 16777216 ;  /* 0x4b8000008d8d9820 */ /* 0x000fe20000400000 */
[----:B------:R-:W-:Y:S01]  /*61d0*/  FSETP.NEU.AND P1, PT, R16, RZ, PT ;  /* 0x000000ff1000720b */ /* 0x000fe20003f2d000 */
[----:B------:R-:W-:Y:S01]  /*61e0*/  FADD R85, R85, -1 ;  /* 0xbf80000055557421 */ /* 0x000fe20000000000 */
[----:B------:R-:W-:Y:S01]  /*61f0*/  STS [R96+0x1100], R125 ;  /* 0x0011007d60007388 */ /* 0x000fe20000000800 */
[C---:B---3--:R-:W-:Y:S02]  /*6200*/  FMUL R119, R116.reuse, R133 ;  /* 0x0000008574777220 */ /* 0x048fe40000400000 */
[C---:B------:R-:W-:Y:S01]  /*6210*/  FMUL R120, R116.reuse, R135 ;  /* 0x0000008774787220 */ /* 0x040fe20000400000 */
[----:B------:R-:W-:Y:S01]  /*6220*/  STS [R96+0x1080], R110 ;  /* 0x0010806e60007388 */ /* 0x000fe20000000800 */
[----:B------:R-:W-:-:S02]  /*6230*/  FMUL R124, R116, R139 ;  /* 0x0000008b747c7220 */ /* 0x000fc40000400000 */
[----:B------:R-:W-:Y:S01]  /*6240*/  FMUL R123, R116, R141 ;  /* 0x0000008d747b7220 */ /* 0x000fe20000400000 */
[----:B------:R0:W-:Y:S01]  /*6250*/  STS [R96+0x1180], R109 ;  /* 0x0011806d60007388 */ /* 0x0001e20000000800 */
[----:B------:R-:W-:Y:S01]  /*6260*/  IMAD.IADD R86, R3, 0x1, -R86 ;  /* 0x0000000103567824 */ /* 0x000fe200078e0a56 */
[----:B------:R-:W-:Y:S01]  /*6270*/  F2FP.BF16.PACK_AB R119, R119, R124 ;  /* 0x0000007c7777723e */ /* 0x000fe200000010ff */
[----:B------:R-:W-:Y:S01]  /*6280*/  FADD R77, R77, -1 ;  /* 0xbf8000004d4d7421 */ /* 0x000fe20000000000 */
[----:B------:R-:W-:Y:S01]  /*6290*/  F2FP.BF16.PACK_AB R120, R120, R123 ;  /* 0x0000007b7878723e */ /* 0x000fe200000010ff */
[----:B------:R-:W-:Y:S01]  /*62a0*/  STS [R98+0x2080], R99 ;  /* 0x0020806362007388 */ /* 0x000fe20000000800 */
[----:B------:R-:W-:Y:S02]  /*62b0*/  IMAD.IADD R65, R0, 0x1, -R65 ;  /* 0x0000000100417824 */ /* 0x000fe400078e0a41 */
[----:B------:R-:W-:Y:S01]  /*62c0*/  FADD R64, R64, -1 ;  /* 0xbf80000040407421 */ /* 0x000fe20000000000 */
[----:B------:R-:W-:Y:S01]  /*62d0*/  STS [R98+0x2000], R120 ;  /* 0x0020007862007388 */ /* 0x000fe20000000800 */
[----:B0-----:R-:W-:-:S02]  /*62e0*/  FADD R96, R84, -1 ;  /* 0xbf80000054607421 */ /* 0x001fc40000000000 */
[----:B------:R-:W-:Y:S01]  /*62f0*/  FFMA.FTZ R84, R85, R106, -0.16845393180847167969 ;  /* 0xbe2c7f3055547423 */ /* 0x000fe2000001006a */
[----:B------:R-:W-:Y:S01]  /*6300*/  STS [R98+0x2100], R119 ;  /* 0x0021007762007388 */ /* 0x000fe20000000800 */
[----:B------:R-:W-:Y:S02]  /*6310*/  FADD R65, R65, -1 ;  /* 0xbf80000041417421 */ /* 0x000fe40000000000 */
[C---:B------:R-:W-:Y:S01]  /*6320*/  FFMA.FTZ R84, R85.reuse, R84, 0.1716887056827545166 ;  /* 0x3e2fcf2a55547423 */ /* 0x040fe20000010054 */
[----:B------:R0:W-:Y:S03]  /*6330*/  STS [R98+0x2180], R97 ;  /* 0x0021806162007388 */ /* 0x0001e60000000800 */
[C---:B------:R-:W-:Y:S01]  /*6340*/  FFMA.FTZ R84, R85.reuse, R84, -0.17900948226451873779 ;  /* 0xbe374e4355547423 */ /* 0x040fe20000010054 */
[----:B------:R-:W-:Y:S03]  /*6350*/  STS [R104+0x3000], R118 ;  /* 0x0030007668007388 */ /* 0x000fe60000000800 */
[----:B------:R-:W-:Y:S01]  /*6360*/  FFMA.FTZ R84, R85, R84, 0.20512372255325317383 ;  /* 0x3e520bf455547423 */ /* 0x000fe20000010054 */
[----:B------:R-:W-:Y:S01]  /*6370*/  STS [R104+0x3100], R117 ;  /* 0x0031007568007388 */ /* 0x000fe20000000800 */
[----:B0-----:R-:W-:-:S02]  /*6380*/  FADD R98, R86, -1 ;  /* 0xbf80000056627421 */ /* 0x001fc40000000000 */
[CC--:B------:R-:W-:Y:S01]  /*6390*/  FFMA.FTZ R86, R87.reuse, R106.reuse, -0.16845393180847167969 ;  /* 0xbe2c7f3057567423 */ /* 0x0c0fe2000001006a */
[----:B------:R-:W-:Y:S01]  /*63a0*/  STS [R104+0x3080], R107 ;  /* 0x0030806b68007388 */ /* 0x000fe20000000800 */
[C---:B------:R-:W-:Y:S02]  /*63b0*/  FFMA.FTZ R97, R96.reuse, R106, -0.16845393180847167969 ;  /* 0xbe2c7f3060617423 */ /* 0x040fe4000001006a */
[----:B------:R-:W-:Y:S01]  /*63c0*/  FFMA.FTZ R86, R87, R86, 0.1716887056827545166 ;  /* 0x3e2fcf2a57567423 */ /* 0x000fe20000010056 */
[----:B------:R-:W-:Y:S01]  /*63d0*/  STS [R104+0x3180], R105 ;  /* 0x0031806968007388 */ /* 0x000fe20000000800 */
[----:B------:R-:W-:Y:S02]  /*63e0*/  FFMA.FTZ R84, R85, R84, -0.24046532809734344482 ;  /* 0xbe763c8b55547423 */ /* 0x000fe40000010054 */
[----:B------:R-:W-:Y:S02]  /*63f0*/  FFMA.FTZ R86, R87, R86, -0.17900948226451873779 ;  /* 0xbe374e4357567423 */ /* 0x000fe40000010056 */
[----:B------:R-:W-:-:S02]  /*6400*/  FFMA.FTZ R97, R96, R97, 0.1716887056827545166 ;  /* 0x3e2fcf2a60617423 */ /* 0x000fc40000010061 */
[----:B------:R-:W-:Y:S02]  /*6410*/  FFMA.FTZ R84, R85, R84, 0.28857114911079406738 ;  /* 0x3e93bf9955547423 */ /* 0x000fe40000010054 */
[----:B------:R-:W-:Y:S02]  /*6420*/  FFMA.FTZ R86, R87, R86, 0.20512372255325317383 ;  /* 0x3e520bf457567423 */ /* 0x000fe40000010056 */
[C---:B------:R-:W-:Y:S02]  /*6430*/  FFMA.FTZ R97, R96.reuse, R97, -0.17900948226451873779 ;  /* 0xbe374e4360617423 */ /* 0x040fe40000010061 */
[----:B------:R-:W-:Y:S02]  /*6440*/  FFMA.FTZ R84, R85, R84, -0.36067417263984680176 ;  /* 0xbeb8aa4955547423 */ /* 0x000fe40000010054 */
[----:B------:R-:W-:Y:S02]  /*6450*/  FFMA.FTZ R86, R87, R86, -0.24046532809734344482 ;  /* 0xbe763c8b57567423 */ /* 0x000fe40000010056 */
[----:B------:R-:W-:-:S02]  /*6460*/  FFMA.FTZ R97, R96, R97, 0.20512372255325317383 ;  /* 0x3e520bf460617423 */ /* 0x000fc40000010061 */
[----:B------:R-:W-:Y:S02]  /*6470*/  FFMA.FTZ R84, R85, R84, 0.48089820146560668945 ;  /* 0x3ef6384a55547423 */ /* 0x000fe40000010054 */
[----:B------:R-:W-:Y:S02]  /*6480*/  FFMA.FTZ R86, R87, R86, 0.28857114911079406738 ;  /* 0x3e93bf9957567423 */ /* 0x000fe40000010056 */
[C---:B------:R-:W-:Y:S02]  /*6490*/  FFMA.FTZ R97, R96.reuse, R97, -0.24046532809734344482 ;  /* 0xbe763c8b60617423 */ /* 0x040fe40000010061 */
[----:B------:R-:W-:Y:S02]  /*64a0*/  FFMA.FTZ R84, R85, R84, -0.72134751081466674805 ;  /* 0xbf38aa3b55547423 */ /* 0x000fe40000010054 */
[----:B------:R-:W-:Y:S02]  /*64b0*/  FFMA.FTZ R86, R87, R86, -0.36067417263984680176 ;  /* 0xbeb8aa4957567423 */ /* 0x000fe40000010056 */
[----:B------:R-:W-:-:S02]  /*64c0*/  FFMA.FTZ R97, R96, R97, 0.28857114911079406738 ;  /* 0x3e93bf9960617423 */ /* 0x000fc40000010061 */
[----:B------:R-:W-:Y:S02]  /*64d0*/  FMUL R84, R85, R84 ;  /* 0x0000005455547220 */ /* 0x000fe40000400000 */
[----:B------:R-:W-:Y:S02]  /*64e0*/  FFMA.FTZ R99, R98, R106, -0.16845393180847167969 ;  /* 0xbe2c7f3062637423 */ /* 0x000fe4000001006a */
[----:B------:R-:W-:Y:S02]  /*64f0*/  FFMA.FTZ R86, R87, R86, 0.48089820146560668945 ;  /* 0x3ef6384a57567423 */ /* 0x000fe40000010056 */
[----:B------:R-:W-:Y:S02]  /*6500*/  FFMA.FTZ R97, R96, R97, -0.36067417263984680176 ;  /* 0xbeb8aa4960617423 */ /* 0x000fe40000010061 */
[----:B------:R-:W-:Y:S02]  /*6510*/  FMUL R84, R85, R84 ;  /* 0x0000005455547220 */ /* 0x000fe40000400000 */
[----:B------:R-:W-:-:S02]  /*6520*/  FFMA.FTZ R99, R98, R99, 0.1716887056827545166 ;  /* 0x3e2fcf2a62637423 */ /* 0x000fc40000010063 */
[----:B------:R-:W-:Y:S02]  /*6530*/  FFMA.FTZ R86, R87, R86, -0.72134751081466674805 ;  /* 0xbf38aa3b57567423 */ /* 0x000fe40000010056 */
[----:B------:R-:W-:Y:S02]  /*6540*/  FFMA.FTZ R97, R96, R97, 0.48089820146560668945 ;  /* 0x3ef6384a60617423 */ /* 0x000fe40000010061 */
[----:B------:R-:W-:Y:S02]  /*6550*/  FFMA.FTZ R84, R85, 1.4426950216293334961, R84 ;  /* 0x3fb8aa3b55547823 */ /* 0x000fe40000010054 */
[----:B------:R-:W-:Y:S02]  /*6560*/  FFMA.FTZ R99, R98, R99, -0.17900948226451873779 ;  /* 0xbe374e4362637423 */ /* 0x000fe40000010063 */
[----:B------:R-:W-:Y:S02]  /*6570*/  FMUL R86, R87, R86 ;  /* 0x0000005657567220 */ /* 0x000fe40000400000 */
[----:B------:R-:W-:-:S02]  /*6580*/  FFMA.FTZ R97, R96, R97, -0.72134751081466674805 ;  /* 0xbf38aa3b60617423 */ /* 0x000fc40000010061 */
[----:B------:R-:W-:Y:S02]  /*6590*/  FADD R79, R79, R84 ;  /* 0x000000544f4f7221 */ /* 0x000fe40000000000 */
[----:B------:R-:W-:Y:S02]  /*65a0*/  FFMA.FTZ R84, R67, R106, -0.16845393180847167969 ;  /* 0xbe2c7f3043547423 */ /* 0x000fe4000001006a */
[----:B------:R-:W-:Y:S02]  /*65b0*/  FFMA.FTZ R99, R98, R99, 0.20512372255325317383 ;  /* 0x3e520bf462637423 */ /* 0x000fe40000010063 */
[----:B------:R-:W-:Y:S02]  /*65c0*/  FMUL R86, R87, R86 ;  /* 0x0000005657567220 */ /* 0x000fe40000400000 */
[----:B------:R-:W-:Y:S02]  /*65d0*/  FMUL R97, R96, R97 ;  /* 0x0000006160617220 */ /* 0x000fe40000400000 */
[----:B------:R-:W-:-:S02]  /*65e0*/  FFMA.FTZ R84, R67, R84, 0.1716887056827545166 ;  /* 0x3e2fcf2a43547423 */ /* 0x000fc40000010054 */
[----:B------:R-:W-:Y:S02]  /*65f0*/  FFMA.FTZ R99, R98, R99, -0.24046532809734344482 ;  /* 0xbe763c8b62637423 */ /* 0x000fe40000010063 */
[----:B------:R-:W-:Y:S02]  /*6600*/  FFMA.FTZ R87, R87, 1.4426950216293334961, R86 ;  /* 0x3fb8aa3b57577823 */ /* 0x000fe40000010056 */
[----:B------:R-:W-:Y:S02]  /*6610*/  FMUL R97, R96, R97 ;  /* 0x0000006160617220 */ /* 0x000fe40000400000 */
[----:B------:R-:W-:Y:S02]  /*6620*/  FFMA.FTZ R86, R77, R106, -0.16845393180847167969 ;  /* 0xbe2c7f304d567423 */ /* 0x000fe4000001006a */
[----:B------:R-:W-:Y:S02]  /*6630*/  @P2 IMAD.MOV.U32 R85, RZ, RZ, 0x7f800000 ;  /* 0x7f800000ff552424 */ /* 0x000fe400078e00ff */
[----:B------:R-:W-:-:S02]  /*6640*/  FFMA.FTZ R84, R67, R84, -0.17900948226451873779 ;  /* 0xbe374e4343547423 */ /* 0x000fc40000010054 */
[----:B------:R-:W-:Y:S02]  /*6650*/  FFMA.FTZ R99, R98, R99, 0.28857114911079406738 ;  /* 0x3e93bf9962637423 */ /* 0x000fe40000010063 */
[----:B------:R-:W-:Y:S02]  /*6660*/  FFMA.FTZ R97, R96, 1.4426950216293334961, R97 ;  /* 0x3fb8aa3b60617823 */ /* 0x000fe40000010061 */
[----:B------:R-:W-:Y:S01]  /*6670*/  FADD R66, R66, R87 ;  /* 0x0000005742427221 */ /* 0x000fe20000000000 */
[----:B------:R-:W-:Y:S01]  /*6680*/  @P3 MOV R87, 0x7f800000 ;  /* 0x7f80000000573802 */ /* 0x000fe20000000f00 */
[----:B------:R-:W-:Y:S02]  /*6690*/  FFMA.FTZ R86, R77, R86, 0.1716887056827545166 ;  /* 0x3e2fcf2a4d567423 */ /* 0x000fe40000010056 */
[----:B------:R-:W-:Y:S01]  /*66a0*/  @P2 FFMA.FTZ R79, R16, R85, +INF ;  /* 0x7f800000104f2423 */ /* 0x000fe20000010055 */
[----:B------:R-:W-:Y:S01]  /*66b0*/  BAR.SYNC.DEFER_BLOCKING 0x0 ;  /* 0x0000000000007b1d */ /* 0x000fe20000010000 */
[----:B------:R-:W-:Y:S01]  /*66c0*/  FFMA.FTZ R84, R67, R84, 0.20512372255325317383 ;  /* 0x3e520bf443547423 */ /* 0x000fe20000010054 */
[----:B------:R-:W-:Y:S01]  /*66d0*/  FSETP.NEU.AND P2, PT, R60, RZ, PT ;  /* 0x000000ff3c00720b */ /* 0x000fe20003f4d000 */
[----:B------:R-:W-:-:S02]  /*66e0*/  @P4 IMAD.MOV.U32 R16, RZ, RZ, 0x7f800000 ;  /* 0x7f800000ff104424 */ /* 0x000fc400078e00ff */
[----:B------:R-:W-:Y:S02]  /*66f0*/  FFMA.FTZ R99, R98, R99, -0.36067417263984680176 ;  /* 0xbeb8aa4962637423 */ /* 0x000fe40000010063 */
[----:B------:R-:W-:Y:S02]  /*6700*/  FADD R76, R76, R97 ;  /* 0x000000614c4c7221 */ /* 0x000fe40000000000 */
[----:B------:R-:W-:Y:S02]  /*6710*/  FFMA.FTZ R86, R77, R86, -0.17900948226451873779 ;  /* 0xbe374e434d567423 */ /* 0x000fe40000010056 */
[----:B------:R-:W-:Y:S02]  /*6720*/  FFMA.FTZ R84, R67, R84, -0.24046532809734344482 ;  /* 0xbe763c8b43547423 */ /* 0x000fe40000010054 */
[C---:B------:R-:W-:Y:S01]  /*6730*/  @P4 FFMA.FTZ R76, R61.reuse, R16, +INF ;  /* 0x7f8000003d4c4423 */ /* 0x040fe20000010010 */
[----:B------:R-:W-:Y:S01]  /*6740*/  ISETP.GE.U32.AND P4, PT, R2, 0x7f800000, PT ;  /* 0x7f8000000200780c */ /* 0x000fe20003f86070 */
[----:B------:R-:W-:Y:S01]  /*6750*/  @P3 FFMA.FTZ R66, R60, R87, +INF ;  /* 0x7f8000003c423423 */ /* 0x000fe20000010057 */
[----:B------:R-:W-:Y:S01]  /*6760*/  FSETP.NEU.AND P3, PT, R61, RZ, PT ;  /* 0x000000ff3d00720b */ /* 0x000fe20003f6d000 */
[----:B------:R-:W-:Y:S01]  /*6770*/  FFMA.FTZ R16, R65, R106, -0.16845393180847167969 ;  /* 0xbe2c7f3041107423 */ /* 0x000fe2000001006a */
[----:B------:R-:W-:Y:S01]  /*6780*/  @P5 MOV R60, 0x7f800000 ;  /* 0x7f800000003c5802 */ /* 0x000fe20000000f00 */
[----:B------:R-:W-:Y:S01]  /*6790*/  FFMA.FTZ R99, R98, R99, 0.48089820146560668945 ;  /* 0x3ef6384a62637423 */ /* 0x000fe20000010063 */
[----:B------:R-:W-:Y:S01]  /*67a0*/  FSEL R76, R76, -INF , P3 ;  /* 0xff8000004c4c7808 */ /* 0x000fe20001800000 */
[----:B------:R-:W-:Y:S01]  /*67b0*/  FFMA.FTZ R86, R77, R86, 0.20512372255325317383 ;  /* 0x3e520bf44d567423 */ /* 0x000fe20000010056 */
[----:B------:R-:W-:Y:S01]  /*67c0*/  FSETP.NEU.AND P3, PT, R5, RZ, PT ;  /* 0x000000ff0500720b */ /* 0x000fe20003f6d000 */
[----:B------:R-:W-:Y:S01]  /*67d0*/  FFMA.FTZ R61, R64, R106, -0.16845393180847167969 ;  /* 0xbe2c7f30403d7423 */ /* 0x000fe2000001006a */
[----:B------:R-:W-:Y:S01]  /*67e0*/  LDS R87, [R17+0x600] ;  /* 0x0006000011577984 */ /* 0x000fe20000000800 */
[----:B------:R-:W-:-:S02]  /*67f0*/  FFMA.FTZ R84, R67, R84, 0.28857114911079406738 ;  /* 0x3e93bf9943547423 */ /* 0x000fc40000010054 */
[----:B------:R-:W-:Y:S01]  /*6800*/  FFMA.FTZ R16, R65, R16, 0.1716887056827545166 ;  /* 0x3e2fcf2a41107423 */ /* 0x000fe20000010010 */
[----:B------:R-:W-:Y:S01]  /*6810*/  LDS R97, [R17+0x800] ;  /* 0x0008000011617984 */ /* 0x000fe20000000800 */
[----:B------:R-:W-:Y:S02]  /*6820*/  FFMA.FTZ R99, R98, R99, -0.72134751081466674805 ;  /* 0xbf38aa3b62637423 */ /* 0x000fe40000010063 */
[----:B------:R-:W-:Y:S02]  /*6830*/  FFMA.FTZ R86, R77, R86, -0.24046532809734344482 ;  /* 0xbe763c8b4d567423 */ /* 0x000fe40000010056 */
[----:B------:R-:W-:Y:S02]  /*6840*/  FFMA.FTZ R61, R64, R61, 0.1716887056827545166 ;  /* 0x3e2fcf2a403d7423 */ /* 0x000fe4000001003d */
[----:B------:R-:W-:Y:S02]  /*6850*/  FFMA.FTZ R84, R67, R84, -0.36067417263984680176 ;  /* 0xbeb8aa4943547423 */ /* 0x000fe40000010054 */
[----:B------:R-:W-:-:S02]  /*6860*/  FFMA.FTZ R16, R65, R16, -0.17900948226451873779 ;  /* 0xbe374e4341107423 */ /* 0x000fc40000010010 */
[----:B------:R-:W-:Y:S02]  /*6870*/  FMUL R99, R98, R99 ;  /* 0x0000006362637220 */ /* 0x000fe40000400000 */
[----:B------:R-:W-:Y:S02]  /*6880*/  FFMA.FTZ R86, R77, R86, 0.28857114911079406738 ;  /* 0x3e93bf994d567423 */ /* 0x000fe40000010056 */
[----:B------:R-:W-:Y:S02]  /*6890*/  FFMA.FTZ R61, R64, R61, -0.17900948226451873779 ;  /* 0xbe374e43403d7423 */ /* 0x000fe4000001003d */
[----:B------:R-:W-:Y:S02]  /*68a0*/  FFMA.FTZ R84, R67, R84, 0.48089820146560668945 ;  /* 0x3ef6384a43547423 */ /* 0x000fe40000010054 */
[----:B------:R-:W-:Y:S02]  /*68b0*/  FFMA.FTZ R16, R65, R16, 0.20512372255325317383 ;  /* 0x3e520bf441107423 */ /* 0x000fe40000010010 */
[----:B------:R-:W-:-:S02]  /*68c0*/  FMUL R99, R98, R99 ;  /* 0x0000006362637220 */ /* 0x000fc40000400000 */
[----:B------:R-:W-:Y:S02]  /*68d0*/  FFMA.FTZ R86, R77, R86, -0.36067417263984680176 ;  /* 0xbeb8aa494d567423 */ /* 0x000fe40000010056 */
[----:B------:R-:W-:Y:S02]  /*68e0*/  FFMA.FTZ R61, R64, R61, 0.20512372255325317383 ;  /* 0x3e520bf4403d7423 */ /* 0x000fe4000001003d */
[----:B------:R-:W-:Y:S02]  /*68f0*/  FFMA.FTZ R84, R67, R84, -0.72134751081466674805 ;  /* 0xbf38aa3b43547423 */ /* 0x000fe40000010054 */
[----:B------:R-:W-:Y:S02]  /*6900*/  FFMA.FTZ R16, R65, R16, -0.24046532809734344482 ;  /* 0xbe763c8b41107423 */ /* 0x000fe40000010010 */
[----:B------:R-:W-:Y:S02]  /*6910*/  FFMA.FTZ R99, R98, 1.4426950216293334961, R99 ;  /* 0x3fb8aa3b62637823 */ /* 0x000fe40000010063 */
[----:B------:R-:W-:-:S02]  /*6920*/  FFMA.FTZ R86, R77, R86, 0.48089820146560668945 ;  /* 0x3ef6384a4d567423 */ /* 0x000fc40000010056 */
[----:B------:R-:W-:Y:S02]  /*6930*/  FFMA.FTZ R61, R64, R61, -0.24046532809734344482 ;  /* 0xbe763c8b403d7423 */ /* 0x000fe4000001003d */
[----:B------:R-:W-:Y:S02]  /*6940*/  FMUL R84, R67, R84 ;  /* 0x0000005443547220 */ /* 0x000fe40000400000 */
[----:B------:R-:W-:Y:S02]  /*6950*/  FFMA.FTZ R16, R65, R16, 0.28857114911079406738 ;  /* 0x3e93bf9941107423 */ /* 0x000fe40000010010 */
[----:B------:R-:W-:Y:S02]  /*6960*/  FADD R78, R78, R99 ;  /* 0x000000634e4e7221 */ /* 0x000fe40000000000 */
[----:B------:R-:W-:Y:S01]  /*6970*/  @P5 FFMA.FTZ R78, R3, R60, +INF ;  /* 0x7f800000034e5423 */ /* 0x000fe2000001003c */
[----:B------:R-:W-:Y:S01]  /*6980*/  ISETP.GE.U32.AND P5, PT, R4, 0x7f800000, PT ;  /* 0x7f8000000400780c */ /* 0x000fe20003fa6070 */
[----:B------:R-:W-:Y:S01]  /*6990*/  FFMA.FTZ R86, R77, R86, -0.72134751081466674805 ;  /* 0xbf38aa3b4d567423 */ /* 0x000fe20000010056 */
[----:B------:R-:W-:Y:S01]  /*69a0*/  LOP3.LUT R60, R17, 0x4, RZ, 0x3c, !PT ;  /* 0x00000004113c7812 */ /* 0x000fe200078e3cff */
[----:B------:R-:W-:-:S02]  /*69b0*/  FFMA.FTZ R61, R64, R61, 0.28857114911079406738 ;  /* 0x3e93bf99403d7423 */ /* 0x000fc4000001003d */
[----:B------:R-:W-:Y:S02]  /*69c0*/  FMUL R84, R67, R84 ;  /* 0x0000005443547220 */ /* 0x000fe40000400000 */
[----:B------:R-:W-:Y:S01]  /*69d0*/  FFMA.FTZ R16, R65, R16, -0.36067417263984680176 ;  /* 0xbeb8aa4941107423 */ /* 0x000fe20000010010 */
[----:B------:R-:W-:Y:S01]  /*69e0*/  LDS R103, [R60] ;  /* 0x000000003c677984 */ /* 0x000fe20000000800 */
[----:B------:R-:W-:Y:S02]  /*69f0*/  FMUL R86, R77, R86 ;  /* 0x000000564d567220 */ /* 0x000fe40000400000 */
[----:B------:R-:W-:Y:S01]  /*6a00*/  FFMA.FTZ R61, R64, R61, -0.36067417263984680176 ;  /* 0xbeb8aa49403d7423 */ /* 0x000fe2000001003d */
[----:B------:R-:W-:Y:S01]  /*6a10*/  LDS R105, [R60+0x200] ;  /* 0x000200003c697984 */ /* 0x000fe20000000800 */
[----:B------:R-:W-:Y:S01]  /*6a20*/  FFMA.FTZ R84, R67, 1.4426950216293334961, R84 ;  /* 0x3fb8aa3b43547823 */ /* 0x000fe20000010054 */
[----:B------:R-:W-:Y:S01]  /*6a30*/  @P5 MOV R85, 0x7f800000 ;  /* 0x7f80000000555802 */ /* 0x000fe20000000f00 */
[----:B------:R-:W-:Y:S01]  /*6a40*/  @P4 IMAD.MOV.U32 R67, RZ, RZ, 0x7f800000 ;  /* 0x7f800000ff434424 */ /* 0x000fe200078e00ff */
[----:B------:R-:W-:Y:S01]  /*6a50*/  LDS R107, [R60+0x400] ;  /* 0x000400003c6b7984 */ /* 0x000fe20000000800 */
[----:B------:R-:W-:-:S02]  /*6a60*/  FFMA.FTZ R16, R65, R16, 0.48089820146560668945 ;  /* 0x3ef6384a41107423 */ /* 0x000fc40000010010 */
[----:B------:R-:W-:Y:S01]  /*6a70*/  FMUL R86, R77, R86 ;  /* 0x000000564d567220 */ /* 0x000fe20000400000 */
[----:B------:R-:W-:Y:S01]  /*6a80*/  LDS R109, [R60+0x600] ;  /* 0x000600003c6d7984 */ /* 0x000fe20000000800 */
[----:B------:R-:W-:Y:S02]  /*6a90*/  FFMA.FTZ R61, R64, R61, 0.48089820146560668945 ;  /* 0x3ef6384a403d7423 */ /* 0x000fe4000001003d */
[----:B------:R-:W-:Y:S01]  /*6aa0*/  FADD R63, R63, R84 ;  /* 0x000000543f3f7221 */ /* 0x000fe20000000000 */
[----:B------:R-:W-:Y:S01]  /*6ab0*/  LDS R111, [R60+0x800] ;  /* 0x000800003c6f7984 */ /* 0x000fe20000000800 */
[----:B------:R-:W-:Y:S01]  /*6ac0*/  @P4 FFMA.FTZ R63, R2, R67, +INF ;  /* 0x7f800000023f4423 */ /* 0x000fe20000010043 */
[----:B------:R-:W-:Y:S01]  /*6ad0*/  ISETP.GE.U32.AND P4, PT, R0, 0x7f800000, PT ;  /* 0x7f8000000000780c */ /* 0x000fe20003f86070 */
[----:B------:R-:W-:Y:S01]  /*6ae0*/  FFMA.FTZ R16, R65, R16, -0.72134751081466674805 ;  /* 0xbf38aa3b41107423 */ /* 0x000fe20000010010 */
[----:B------:R-:W0:Y:S01]  /*6af0*/  LDS R67, [R17] ;  /* 0x0000000011437984 */ /* 0x000e220000000800 */
[----:B------:R-:W-:-:S02]  /*6b00*/  FFMA.FTZ R77, R77, 1.4426950216293334961, R86 ;  /* 0x3fb8aa3b4d4d7823 */ /* 0x000fc40000010056 */
[C---:B------:R-:W-:Y:S01]  /*6b10*/  FFMA.FTZ R61, R64.reuse, R61, -0.72134751081466674805 ;  /* 0xbf38aa3b403d7423 */ /* 0x040fe2000001003d */
[----:B------:R-:W-:Y:S01]  /*6b20*/  LDS R113, [R60+0xa00] ;  /* 0x000a00003c717984 */ /* 0x000fe20000000800 */
[C---:B------:R-:W-:Y:S02]  /*6b30*/  FMUL R16, R65.reuse, R16 ;  /* 0x0000001041107220 */ /* 0x040fe40000400000 */
[----:B------:R-:W-:Y:S01]  /*6b40*/  FMUL R61, R64, R61 ;  /* 0x0000003d403d7220 */ /* 0x000fe20000400000 */
[----:B------:R-:W-:Y:S01]  /*6b50*/  LDS R115, [R60+0xc00] ;  /* 0x000c00003c737984 */ /* 0x000fe20000000800 */
[----:B------:R-:W-:Y:S02]  /*6b60*/  FADD R62, R62, R77 ;  /* 0x0000004d3e3e7221 */ /* 0x000fe40000000000 */
[----:B------:R-:W-:Y:S01]  /*6b70*/  FMUL R16, R65, R16 ;  /* 0x0000001041107220 */ /* 0x000fe20000400000 */
[----:B------:R-:W1:Y:S01]  /*6b80*/  LDS R77, [R17+0x200] ;  /* 0x00020000114d7984 */ /* 0x000e620000000800 */
[----:B------:R-:W-:Y:S01]  /*6b90*/  @P5 FFMA.FTZ R62, R4, R85, +INF ;  /* 0x7f800000043e5423 */ /* 0x000fe20000010055 */
[----:B------:R-:W-:Y:S01]  /*6ba0*/  ISETP.GE.U32.AND P5, PT, R5, 0x7f800000, PT ;  /* 0x7f8000000500780c */ /* 0x000fe20003fa6070 */
[----:B------:R-:W-:Y:S01]  /*6bb0*/  FMUL R61, R64, R61 ;  /* 0x0000003d403d7220 */ /* 0x000fe20000400000 */
[----:B------:R-:W2:Y:S01]  /*6bc0*/  LDS R85, [R17+0x400] ;  /* 0x0004000011557984 */ /* 0x000ea20000000800 */
[----:B------:R-:W-:-:S02]  /*6bd0*/  FFMA.FTZ R65, R65, 1.4426950216293334961, R16 ;  /* 0x3fb8aa3b41417823 */ /* 0x000fc40000010010 */
[----:B------:R-:W-:Y:S01]  /*6be0*/  @P4 IMAD.MOV.U32 R99, RZ, RZ, 0x7f800000 ;  /* 0x7f800000ff634424 */ /* 0x000fe200078e00ff */
[----:B------:R-:W-:Y:S01]  /*6bf0*/  LDS R117, [R60+0xe00] ;  /* 0x000e00003c757984 */ /* 0x000fe20000000800 */
[----:B------:R-:W-:Y:S02]  /*6c00*/  FFMA.FTZ R64, R64, 1.4426950216293334961, R61 ;  /* 0x3fb8aa3b40407823 */ /* 0x000fe4000001003d */
[----:B------:R-:W-:Y:S01]  /*6c10*/  FADD R6, R6, R65 ;  /* 0x0000004106067221 */ /* 0x000fe20000000000 */
[----:B------:R-:W3:Y:S01]  /*6c20*/  LDS R61, [R17+0xa00] ;  /* 0x000a0000113d7984 */ /* 0x000ee20000000800 */
[----:B------:R-:W-:Y:S01]  /*6c30*/  @P4 FFMA.FTZ R6, R0, R99, +INF ;  /* 0x7f80000000064423 */ /* 0x000fe20000010063 */
[----:B------:R-:W-:Y:S01]  /*6c40*/  FSETP.NEU.AND P4, PT, R3, RZ, PT ;  /* 0x000000ff0300720b */ /* 0x000fe20003f8d000 */
[----:B------:R-:W-:Y:S01]  /*6c50*/  FADD R7, R7, R64 ;  /* 0x0000004007077221 */ /* 0x000fe20000000000 */
[----:B------:R-:W4:Y:S01]  /*6c60*/  LDS R65, [R17+0xc00] ;  /* 0x000c000011417984 */ /* 0x000f220000000800 */
[----:B------:R-:W-:-:S02]  /*6c70*/  @P5 MOV R16, 0x7f800000 ;  /* 0x7f80000000105802 */ /* 0x000fc40000000f00 */
[----:B------:R-:W-:Y:S01]  /*6c80*/  FSEL R3, R66, -INF , P2 ;  /* 0xff80000042037808 */ /* 0x000fe20001000000 */
[----:B------:R5:W3:Y:S01]  /*6c90*/  LDS R99, [R17+0xe00] ;  /* 0x000e000011637984 */ /* 0x000ae20000000800 */
[----:B------:R-:W-:Y:S01]  /*6ca0*/  FSETP.NEU.AND P2, PT, R0, RZ, PT ;  /* 0x000000ff0000720b */ /* 0x000fe20003f4d000 */
[----:B------:R-:W-:Y:S01]  /*6cb0*/  @P5 FFMA.FTZ R7, R5, R16, +INF ;  /* 0x7f80000005075423 */ /* 0x000fe20000010010 */
[----:B------:R-:W-:Y:S02]  /*6cc0*/  FSETP.NEU.AND P5, PT, R2, RZ, PT ;  /* 0x000000ff0200720b */ /* 0x000fe40003fad000 */
[----:B------:R-:W-:Y:S02]  /*6cd0*/  FSEL R2, R79, -INF , P1 ;  /* 0xff8000004f027808 */ /* 0x000fe40000800000 */
[----:B------:R-:W-:Y:S01]  /*6ce0*/  FSETP.NEU.AND P1, PT, R4, RZ, PT ;  /* 0x000000ff0400720b */ /* 0x000fe20003f2d000 */
[----:B0-----:R0:W-:Y:S01]  /*6cf0*/  STG.E.U16 [R18.64], R67 ;  /* 0x0000004312007986 */ /* 0x0011e2000c101504 */
[----:B-----5:R-:W-:Y:S01]  /*6d00*/  FFMA R17, R3, 0.69314718246459960938, R14 ;  /* 0x3f31721803117823 */ /* 0x020fe2000000000e */
[----:B------:R-:W-:Y:S01]  /*6d10*/  FSEL R5, R78, -INF , P4 ;  /* 0xff8000004e057808 */ /* 0x000fe20002000000 */
[----:B------:R-:W-:Y:S01]  /*6d20*/  FFMA R16, R2, 0.69314718246459960938, R15 ;  /* 0x3f31721802107823 */ /* 0x000fe2000000000f */
[----:B------:R5:W-:Y:S01]  /*6d30*/  STG.E.U16 [R20.64], R103 ;  /* 0x0000006714007986 */ /* 0x000be2000c101504 */
[----:B------:R-:W-:-:S02]  /*6d40*/  FSEL R0, R63, -INF , P5 ;  /* 0xff8000003f007808 */ /* 0x000fc40002800000 */
[----:B------:R-:W-:Y:S02]  /*6d50*/  FSEL R3, R62, -INF , P1 ;  /* 0xff8000003e037808 */ /* 0x000fe40000800000 */
[----:B------:R-:W-:Y:S01]  /*6d60*/  FSEL R6, R6, -INF , P2 ;  /* 0xff80000006067808 */ /* 0x000fe20001000000 */
[----:B------:R-:W-:Y:S01]  /*6d70*/  FFMA R4, R0, 0.69314718246459960938, R11 ;  /* 0x3f31721800047823 */ /* 0x000fe2000000000b */
[----:B------:R-:W-:Y:S01]  /*6d80*/  FSEL R7, R7, -INF , P3 ;  /* 0xff80000007077808 */ /* 0x000fe20001800000 */
[----:B-1----:R1:W-:Y:S01]  /*6d90*/  STG.E.U16 [R22.64], R77 ;  /* 0x0000004d16007986 */ /* 0x0023e2000c101504 */
[----:B0-----:R-:W-:Y:S01]  /*6da0*/  PRMT R67, R67, 0x7632, R67 ;  /* 0x0000763243437816 */ /* 0x001fe20000000043 */
[----:B------:R-:W-:Y:S01]  /*6db0*/  FFMA R6, R6, 0.69314718246459960938, R9 ;  /* 0x3f31721806067823 */ /* 0x000fe20000000009 */
[----:B------:R-:W-:Y:S01]  /*6dc0*/  PRMT R19, R97, 0x7632, R19 ;  /* 0x0000763261137816 */ /* 0x000fe20000000013 */
[----:B------:R0:W-:Y:S01]  /*6dd0*/  STG.E.U16 [R54.64], R105 ;  /* 0x0000006936007986 */ /* 0x0001e2000c101504 */
[----:B-----5:R-:W-:Y:S01]  /*6de0*/  PRMT R103, R103, 0x7632, R103 ;  /* 0x0000763267677816 */ /* 0x020fe20000000067 */
[----:B------:R-:W-:Y:S01]  /*6df0*/  FFMA R7, R7, 0.69314718246459960938, R8 ;  /* 0x3f31721807077823 */ /* 0x000fe20000000008 */
[----:B------:R-:W-:Y:S01]  /*6e00*/  PRMT R21, R87, 0x7632, R21 ;  /* 0x0000763257157816 */ /* 0x000fe20000000015 */
[----:B--2---:R-:W-:Y:S01]  /*6e10*/  STG.E.U16 [R58.64], R85 ;  /* 0x000000553a007986 */ /* 0x004fe2000c101504 */
[----:B------:R-:W-:-:S02]  /*6e20*/  PRMT R20, R109, 0x7632, R20 ;  /* 0x000076326d147816 */ /* 0x000fc40000000014 */
[----:B------:R-:W-:Y:S01]  /*6e30*/  PRMT R18, R111, 0x7632, R18 ;  /* 0x000076326f127816 */ /* 0x000fe20000000012 */
[----:B------:R-:W-:Y:S01]  /*6e40*/  STG.E.U16 [R70.64], R107 ;  /* 0x0000006b46007986 */ /* 0x000fe2000c101504 */
[----:B-1----:R-:W-:Y:S02]  /*6e50*/  PRMT R77, R77, 0x7632, R77 ;  /* 0x000076324d4d7816 */ /* 0x002fe4000000004d */
[----:B------:R-:W-:Y:S01]  /*6e60*/  PRMT R23, R85, 0x7632, R23 ;  /* 0x0000763255177816 */ /* 0x000fe20000000017 */
[----:B------:R-:W-:Y:S01]  /*6e70*/  STG.E.U16 [R72.64], R87 ;  /* 0x0000005748007986 */ /* 0x000fe2000c101504 */
[----:B0-----:R-:W-:Y:S02]  /*6e80*/  PRMT R105, R105, 0x7632, R105 ;  /* 0x0000763269697816 */ /* 0x001fe40000000069 */
[----:B------:R-:W-:Y:S01]  /*6e90*/  PRMT R22, R107, 0x7632, R22 ;  /* 0x000076326b167816 */ /* 0x000fe20000000016 */
[----:B------:R-:W-:Y:S01]  /*6ea0*/  STG.E.U16 [R100.64], R109 ;  /* 0x0000006d64007986 */ /* 0x000fe2000c101504 */
[----:B------:R-:W-:-:S03]  /*6eb0*/  LOP3.LUT R0, R220, 0x70, RZ, 0xc0, !PT ;  /* 0x00000070dc007812 */ /* 0x000fc600078ec0ff */
[----:B------:R-:W-:Y:S04]  /*6ec0*/  STG.E.U16 [R94.64], R97 ;  /* 0x000000615e007986 */ /* 0x000fe8000c101504 */
[----:B------:R-:W-:Y:S04]  /*6ed0*/  STG.E.U16 [R92.64], R111 ;  /* 0x0000006f5c007986 */ /* 0x000fe8000c101504 */
[----:B---3--:R0:W-:Y:S04]  /*6ee0*/  STG.E.U16 [R90.64], R61 ;  /* 0x0000003d5a007986 */ /* 0x0081e8000c101504 */
[----:B------:R1:W-:Y:S04]  /*6ef0*/  STG.E.U16 [R88.64], R113 ;  /* 0x0000007158007986 */ /* 0x0003e8000c101504 */
[----:B----4-:R2:W-:Y:S04]  /*6f00*/  STG.E.U16 [R82.64], R65 ;  /* 0x0000004152007986 */ /* 0x0105e8000c101504 */
[----:B------:R3:W-:Y:S01]  /*6f10*/  STG.E.U16 [R80.64], R115 ;  /* 0x0000007350007986 */ /* 0x0007e2000c101504 */
[----:B0-----:R-:W-:-:S03]  /*6f20*/  PRMT R61, R61, 0x7632, R61 ;  /* 0x000076323d3d7816 */ /* 0x001fc6000000003d */
[----:B------:R0:W-:Y:S01]  /*6f30*/  STG.E.U16 [R74.64], R99 ;  /* 0x000000634a007986 */ /* 0x0001e2000c101504 */
[----:B-1----:R-:W-:-:S03]  /*6f40*/  PRMT R113, R113, 0x7632, R113 ;  /* 0x0000763271717816 */ /* 0x002fc60000000071 */
[----:B------:R1:W-:Y:S01]  /*6f50*/  STG.E.U16 [R68.64], R117 ;  /* 0x0000007544007986 */ /* 0x0003e2000c101504 */
[----:B--2---:R-:W-:-:S03]  /*6f60*/  PRMT R65, R65, 0x7632, R65 ;  /* 0x0000763241417816 */ /* 0x004fc60000000041 */
[----:B------:R-:W-:Y:S01]  /*6f70*/  STG.E.U16 [R56.64], R67 ;  /* 0x0000004338007986 */ /* 0x000fe2000c101504 */
[----:B---3--:R-:W-:-:S03]  /*6f80*/  PRMT R115, R115, 0x7632, R115 ;  /* 0x0000763273737816 */ /* 0x008fc60000000073 */
[----:B------:R-:W-:Y:S01]  /*6f90*/  STG.E.U16 [R52.64], R103 ;  /* 0x0000006734007986 */ /* 0x000fe2000c101504 */
[----:B0-----:R-:W-:-:S03]  /*6fa0*/  PRMT R99, R99, 0x7632, R99 ;  /* 0x0000763263637816 */ /* 0x001fc60000000063 */
[----:B------:R-:W-:Y:S01]  /*6fb0*/  STG.E.U16 [R50.64], R77 ;  /* 0x0000004d32007986 */ /* 0x000fe2000c101504 */
[----:B-1----:R-:W-:-:S03]  /*6fc0*/  PRMT R117, R117, 0x7632, R117 ;  /* 0x0000763275757816 */ /* 0x002fc60000000075 */
[----:B------:R-:W-:Y:S04]  /*6fd0*/  STG.E.U16 [R48.64], R105 ;  /* 0x0000006930007986 */ /* 0x000fe8000c101504 */
[----:B------:R-:W-:Y:S04]  /*6fe0*/  STG.E.U16 [R46.64], R23 ;  /* 0x000000172e007986 */ /* 0x000fe8000c101504 */
[----:B------:R-:W-:Y:S04]  /*6ff0*/  STG.E.U16 [R44.64], R22 ;  /* 0x000000162c007986 */ /* 0x000fe8000c101504 */
[----:B------:R-:W-:Y:S04]  /*7000*/  STG.E.U16 [R42.64], R21 ;  /* 0x000000152a007986 */ /* 0x000fe8000c101504 */
[----:B------:R-:W-:Y:S04]  /*7010*/  STG.E.U16 [R40.64], R20 ;  /* 0x0000001428007986 */ /* 0x000fe8000c101504 */
[----:B------:R0:W-:Y:S04]  /*7020*/  STG.E.U16 [R38.64], R19 ;  /* 0x0000001326007986 */ /* 0x0001e8000c101504 */
[----:B------:R1:W-:Y:S04]  /*7030*/  STG.E.U16 [R36.64], R18 ;  /* 0x0000001224007986 */ /* 0x0003e8000c101504 */
[----:B------:R2:W-:Y:S04]  /*7040*/  STG.E.U16 [R34.64], R61 ;  /* 0x0000003d22007986 */ /* 0x0005e8000c101504 */
[----:B------:R2:W-:Y:S01]  /*7050*/  STG.E.U16 [R32.64], R113 ;  /* 0x0000007120007986 */ /* 0x0005e2000c101504 */
[----:B0-----:R-:W-:-:S02]  /*7060*/  FFMA R19, R5, 0.69314718246459960938, R12 ;  /* 0x3f31721805137823 */ /* 0x001fc4000000000c */
[----:B------:R-:W-:Y:S01]  /*7070*/  FFMA R5, R3, 0.69314718246459960938, R10 ;  /* 0x3f31721803057823 */ /* 0x000fe2000000000a */
[----:B------:R2:W-:Y:S01]  /*7080*/  STG.E.U16 [R26.64], R65 ;  /* 0x000000411a007986 */ /* 0x0005e2000c101504 */
[----:B-1----:R-:W-:-:S03]  /*7090*/  FFMA R18, R76, 0.69314718246459960938, R13 ;  /* 0x3f3172184c127823 */ /* 0x002fc6000000000d */
[----:B------:R2:W-:Y:S04]  /*70a0*/  STG.E.U16 [R30.64], R115 ;  /* 0x000000731e007986 */ /* 0x0005e8000c101504 */
[----:B------:R2:W-:Y:S04]  /*70b0*/  STG.E.U16 [R28.64], R99 ;  /* 0x000000631c007986 */ /* 0x0005e8000c101504 */
[----:B------:R2:W-:Y:S04]  /*70c0*/  STG.E.U16 [R24.64], R117 ;  /* 0x0000007518007986 */ /* 0x0005e8000c101504 */
[----:B------:R-:W-:Y:S06]  /*70d0*/  BAR.SYNC.DEFER_BLOCKING 0x0 ;  /* 0x0000000000007b1d */ /* 0x000fec0000010000 */
[----:B------:R2:W-:Y:S04]  /*70e0*/  STS.128 [R0], R16 ;  /* 0x0000001000007388 */ /* 0x0005e80000000c00 */
[----:B------:R2:W-:Y:S04]  /*70f0*/  STS.128 [R0+0x80], R4 ;  /* 0x0000800400007388 */ /* 0x0005e80000000c00 */
[----:B------:R-:W-:Y:S06]  /*7100*/  BAR.SYNC.DEFER_BLOCKING 0x0 ;  /* 0x0000000000007b1d */ /* 0x000fec0000010000 */
[----:B------:R-:W-:Y:S05]  /*7110*/  @P0 EXIT ;  /* 0x000000000000094d */ /* 0x000fea0003800000 */
[----:B--2---:R-:W0:Y:S01]  /*7120*/  LDS R7, [R102] ;  /* 0x0000000066077984 */ /* 0x004e220000000800 */
[----:B------:R-:W-:Y:S01]  /*7130*/  IMAD R0, R217, c[0x0][0x1cc], RZ ;  /* 0x00007300d9007a24 */ /* 0x000fe200078e02ff */
[C---:B------:R-:W-:Y:S01]  /*7140*/  SHF.L.U32 R3, R142.reuse, 0x2, RZ ;  /* 0x000000028e037819 */ /* 0x040fe200000006ff */
[----:B------:R-:W-:-:S04]  /*7150*/  IMAD.HI R5, R142, 0x4, RZ ;  /* 0x000000048e057827 */ /* 0x000fc800078e02ff */
[C---:B------:R-:W-:Y:S02]  /*7160*/  IMAD.SHL.U32 R2, R0.reuse, 0x4, RZ ;  /* 0x0000000400027824 */ /* 0x040fe400078e00ff */
[----:B------:R-:W-:-:S03]  /*7170*/  IMAD.HI R0, R0, 0x4, RZ ;  /* 0x0000000400007827 */ /* 0x000fc600078e02ff */
[----:B------:R-:W-:-:S04]  /*7180*/  IADD3 R2, P0, P1, R3, c[0x0][0x180], R2 ;  /* 0x0000600003027a10 */ /* 0x000fc8000791e002 */
[----:B------:R-:W-:-:S05]  /*7190*/  IADD3.X R3, R5, c[0x0][0x184], R0, P0, P1 ;  /* 0x0000610005037a10 */ /* 0x000fca00007e2400 */
[----:B0-----:R-:W-:Y:S01]  /*71a0*/  STG.E [R2.64], R7 ;  /* 0x0000000702007986 */ /* 0x001fe2000c101904 */
[----:B------:R-:W-:Y:S05]  /*71b0*/  EXIT ;  /* 0x000000000000794d */ /* 0x000fea0003800000 */
.L_x_2:
[----:B------:R-:W-:-:S00]  /*71c0*/  BRA `(.L_x_2) ;  /* 0xfffffff000007947 */ /* 0x000fc0000383ffff */
[----:B------:R-:W-:-:S00]  /*71d0*/  NOP ;  /* 0x0000000000007918 */ /* 0x000fc00000000000 */
        /* <DEDUP_REMOVED lines=10> */
.L_x_3:


//--------------------- .nv.global.init           --------------------------
	.section	.nv.global.init,"aw",@progbits
.nv.global.init:
	.type		_$_str,@object
	.size		_$_str,(.L_0 - _$_str)
_$_str:
        /*0000*/ 	.byte	0x5f, 0x5f, 0x43, 0x55, 0x44, 0x41, 0x5f, 0x46, 0x54, 0x5a, 0x00
.L_0:


//--------------------- .nv.shared.attn_fwd       --------------------------
	.section	.nv.shared.attn_fwd,"aw",@nobits
	.sectionflags	@""
	.align	16
